	.target	sm_90a

	.elftype	@"ET_EXEC"


//--------------------- .note.nv.tkinfo           --------------------------
	.section	.note.nv.tkinfo,"",@"SHT_NOTE"
	.sectionflags	@"SHF_NOTE_NV_TKINFO"
	.tkinfo
        /*0018*/ 	.word	0x00000002
        /*0030*/ 	.string	""
        /*0030*/ 	.string	"ptxas"
        /*0030*/ 	.string	"Cuda compilation tools, release 13.0, V13.0.88"
        /*0030*/ 	.string	"Build cuda_13.0.r13.0/compiler.36424714_0"
        /*0030*/ 	.string	"-arch sm_90a -m 64 "



//--------------------- .note.nv.cuinfo           --------------------------
	.section	.note.nv.cuinfo,"",@"SHT_NOTE"
	.sectionflags	@"SHF_NOTE_NV_CUINFO"
        /*0018*/ 	.short	0x0002
        /*001a*/ 	.short	0x005a
        /*001c*/ 	.short	0x0082
	.zero		2


//--------------------- .nv.info                  --------------------------
	.section	.nv.info,"",@"SHT_CUDA_INFO"
	.align	4


	//----- nvinfo : EIATTR_REGCOUNT
	.align		4
        /*0000*/ 	.byte	0x04, 0x2f
        /*0002*/ 	.short	(.L_15 - .L_14)
	.align		4
.L_14:
        /*0004*/ 	.word	index@(_ZN7cutlass13device_kernelINS_4gemm6kernel13GemmUniversalIN4cute5tupleIJiiiiEEENS1_10collective13CollectiveMmaINS1_34MainloopSm90TmaGmmaWarpSpecializedILi4ENS5_IJNS4_1CILi1EEENSA_ILi2EEESB_EEENS1_32KernelTmaWarpSpecializedPingpongEEENS5_IJNSA_ILi64EEENSA_ILi256EEESG_EEEaNS5_IJlSB_lEEEaSJ_NS4_8TiledMMAINS4_8MMA_AtomIJNS4_4SM904GMMA27MMA_64x256x32_S32S8S8_SS_TNEEEENS4_6LayoutINS5_IJSB_SB_SB_EEENS5_IJNSA_ILi0EEESS_SS_EEEEENS5_IJNS4_10UnderscoreESV_SV_EEEEENS4_23SM90_TMA_LOAD_MULTICASTENS4_14ComposedLayoutINS4_7SwizzleILi2ELi4ELi3EEENS4_18smem_ptr_flag_bitsILi8EEENSQ_INS5_IJNSA_ILi8EEESG_EEENS5_IJSG_SB_EEEEEEEvNS4_8identityENS4_13SM90_TMA_LOADES18_vS19_EENS_8epilogue10collective6detail29Sm90TmaWarpSpecializedAdapterINS1D_15DefaultEpilogueIaSJ_SJ_NS1C_6thread17LinearCombinationIaLi1EiiLNS1H_9ScaleType4KindE0ELNS_15FloatRoundStyleE2EaEENS1_15EpilogueDefaultEEEEEvvEEEEvNT_6ParamsE)
        /*0008*/ 	.word	0x000000a8


	//----- nvinfo : EIATTR_FRAME_SIZE
	.align		4
.L_15:
        /*000c*/ 	.byte	0x04, 0x11
        /*000e*/ 	.short	(.L_17 - .L_16)
	.align		4
.L_16:
        /*0010*/ 	.word	index@(_ZN7cutlass13device_kernelINS_4gemm6kernel13GemmUniversalIN4cute5tupleIJiiiiEEENS1_10collective13CollectiveMmaINS1_34MainloopSm90TmaGmmaWarpSpecializedILi4ENS5_IJNS4_1CILi1EEENSA_ILi2EEESB_EEENS1_32KernelTmaWarpSpecializedPingpongEEENS5_IJNSA_ILi64EEENSA_ILi256EEESG_EEEaNS5_IJlSB_lEEEaSJ_NS4_8TiledMMAINS4_8MMA_AtomIJNS4_4SM904GMMA27MMA_64x256x32_S32S8S8_SS_TNEEEENS4_6LayoutINS5_IJSB_SB_SB_EEENS5_IJNSA_ILi0EEESS_SS_EEEEENS5_IJNS4_10UnderscoreESV_SV_EEEEENS4_23SM90_TMA_LOAD_MULTICASTENS4_14ComposedLayoutINS4_7SwizzleILi2ELi4ELi3EEENS4_18smem_ptr_flag_bitsILi8EEENSQ_INS5_IJNSA_ILi8EEESG_EEENS5_IJSG_SB_EEEEEEEvNS4_8identityENS4_13SM90_TMA_LOADES18_vS19_EENS_8epilogue10collective6detail29Sm90TmaWarpSpecializedAdapterINS1D_15DefaultEpilogueIaSJ_SJ_NS1C_6thread17LinearCombinationIaLi1EiiLNS1H_9ScaleType4KindE0ELNS_15FloatRoundStyleE2EaEENS1_15EpilogueDefaultEEEEEvvEEEEvNT_6ParamsE)
        /*0014*/ 	.word	0x00000000


	//----- nvinfo : EIATTR_MIN_STACK_SIZE
	.align		4
.L_17:
        /*0018*/ 	.byte	0x04, 0x12
        /*001a*/ 	.short	(.L_19 - .L_18)
	.align		4
.L_18:
        /*001c*/ 	.word	index@(_ZN7cutlass13device_kernelINS_4gemm6kernel13GemmUniversalIN4cute5tupleIJiiiiEEENS1_10collective13CollectiveMmaINS1_34MainloopSm90TmaGmmaWarpSpecializedILi4ENS5_IJNS4_1CILi1EEENSA_ILi2EEESB_EEENS1_32KernelTmaWarpSpecializedPingpongEEENS5_IJNSA_ILi64EEENSA_ILi256EEESG_EEEaNS5_IJlSB_lEEEaSJ_NS4_8TiledMMAINS4_8MMA_AtomIJNS4_4SM904GMMA27MMA_64x256x32_S32S8S8_SS_TNEEEENS4_6LayoutINS5_IJSB_SB_SB_EEENS5_IJNSA_ILi0EEESS_SS_EEEEENS5_IJNS4_10UnderscoreESV_SV_EEEEENS4_23SM90_TMA_LOAD_MULTICASTENS4_14ComposedLayoutINS4_7SwizzleILi2ELi4ELi3EEENS4_18smem_ptr_flag_bitsILi8EEENSQ_INS5_IJNSA_ILi8EEESG_EEENS5_IJSG_SB_EEEEEEEvNS4_8identityENS4_13SM90_TMA_LOADES18_vS19_EENS_8epilogue10collective6detail29Sm90TmaWarpSpecializedAdapterINS1D_15DefaultEpilogueIaSJ_SJ_NS1C_6thread17LinearCombinationIaLi1EiiLNS1H_9ScaleType4KindE0ELNS_15FloatRoundStyleE2EaEENS1_15EpilogueDefaultEEEEEvvEEEEvNT_6ParamsE)
        /*0020*/ 	.word	0x00000000
.L_19:


//--------------------- .nv.compat                --------------------------
	.section	.nv.compat,"",@"SHT_CUDA_COMPAT_INFO"
	.align	4
        /*0000*/ 	.byte	0x02, 0x09, 0x01, 0x00, 0x02, 0x02, 0x04, 0x00, 0x02, 0x05, 0x05, 0x00, 0x03, 0x07, 0x01, 0x01
        /*0010*/ 	.byte	0x02, 0x03, 0x01, 0x00, 0x02, 0x06, 0x01, 0x00, 0x04, 0x0b, 0x08, 0x00, 0x00, 0x00, 0x00, 0x00
        /*0020*/ 	.byte	0x00, 0x00, 0x00, 0x00


//--------------------- .nv.info._ZN7cutlass13device_kernelINS_4gemm6kernel13GemmUniversalIN4cute5tupleIJiiiiEEENS1_10collective13CollectiveMmaINS1_34MainloopSm90TmaGmmaWarpSpecializedILi4ENS5_IJNS4_1CILi1EEENSA_ILi2EEESB_EEENS1_32KernelTmaWarpSpecializedPingpongEEENS5_IJNSA_ILi64EEENSA_ILi256EEESG_EEEaNS5_IJlSB_lEEEaSJ_NS4_8TiledMMAINS4_8MMA_AtomIJNS4_4SM904GMMA27MMA_64x256x32_S32S8S8_SS_TNEEEENS4_6LayoutINS5_IJSB_SB_SB_EEENS5_IJNSA_ILi0EEESS_SS_EEEEENS5_IJNS4_10UnderscoreESV_SV_EEEEENS4_23SM90_TMA_LOAD_MULTICASTENS4_14ComposedLayoutINS4_7SwizzleILi2ELi4ELi3EEENS4_18smem_ptr_flag_bitsILi8EEENSQ_INS5_IJNSA_ILi8EEESG_EEENS5_IJSG_SB_EEEEEEEvNS4_8identityENS4_13SM90_TMA_LOADES18_vS19_EENS_8epilogue10collective6detail29Sm90TmaWarpSpecializedAdapterINS1D_15DefaultEpilogueIaSJ_SJ_NS1C_6thread17LinearCombinationIaLi1EiiLNS1H_9ScaleType4KindE0ELNS_15FloatRoundStyleE2EaEENS1_15EpilogueDefaultEEEEEvvEEEEvNT_6ParamsE --------------------------
	.section	.nv.info._ZN7cutlass13device_kernelINS_4gemm6kernel13GemmUniversalIN4cute5tupleIJiiiiEEENS1_10collective13CollectiveMmaINS1_34MainloopSm90TmaGmmaWarpSpecializedILi4ENS5_IJNS4_1CILi1EEENSA_ILi2EEESB_EEENS1_32KernelTmaWarpSpecializedPingpongEEENS5_IJNSA_ILi64EEENSA_ILi256EEESG_EEEaNS5_IJlSB_lEEEaSJ_NS4_8TiledMMAINS4_8MMA_AtomIJNS4_4SM904GMMA27MMA_64x256x32_S32S8S8_SS_TNEEEENS4_6LayoutINS5_IJSB_SB_SB_EEENS5_IJNSA_ILi0EEESS_SS_EEEEENS5_IJNS4_10UnderscoreESV_SV_EEEEENS4_23SM90_TMA_LOAD_MULTICASTENS4_14ComposedLayoutINS4_7SwizzleILi2ELi4ELi3EEENS4_18smem_ptr_flag_bitsILi8EEENSQ_INS5_IJNSA_ILi8EEESG_EEENS5_IJSG_SB_EEEEEEEvNS4_8identityENS4_13SM90_TMA_LOADES18_vS19_EENS_8epilogue10collective6detail29Sm90TmaWarpSpecializedAdapterINS1D_15DefaultEpilogueIaSJ_SJ_NS1C_6thread17LinearCombinationIaLi1EiiLNS1H_9ScaleType4KindE0ELNS_15FloatRoundStyleE2EaEENS1_15EpilogueDefaultEEEEEvvEEEEvNT_6ParamsE,"",@"SHT_CUDA_INFO"
	.sectionflags	@""
	.align	4


	//----- nvinfo : EIATTR_CUDA_API_VERSION
	.align		4
        /*0000*/ 	.byte	0x04, 0x37
        /*0002*/ 	.short	(.L_21 - .L_20)
.L_20:
        /*0004*/ 	.word	0x00000082


	//----- nvinfo : EIATTR_KPARAM_INFO
	.align		4
.L_21:
        /*0008*/ 	.byte	0x04, 0x17
        /*000a*/ 	.short	(.L_23 - .L_22)
.L_22:
        /*000c*/ 	.word	0x00000000
        /*0010*/ 	.short	0x0000
        /*0012*/ 	.short	0x0070
        /*0014*/ 	.byte	0x00, 0xf0, 0x01, 0x10


	//----- nvinfo : EIATTR_SPARSE_MMA_MASK
	.align		4
.L_23:
        /*0018*/ 	.byte	0x03, 0x50
        /*001a*/ 	.short	0x0000


	//----- nvinfo : EIATTR_MAXREG_COUNT
	.align		4
        /*001c*/ 	.byte	0x03, 0x1b
        /*001e*/ 	.short	0x00a8


	//----- nvinfo : EIATTR_NUM_BARRIERS
	.align		4
        /*0020*/ 	.byte	0x02, 0x4c
        /*0022*/ 	.byte	0x01
	.zero		1


	//----- nvinfo : EIATTR_EXTERNS
	.align		4
        /*0024*/ 	.byte	0x04, 0x0f
        /*0026*/ 	.short	(.L_25 - .L_24)


	//   ....[0]....
	.align		4
.L_24:
        /*0028*/ 	.word	index@(__assertfail)


	//----- nvinfo : EIATTR_MERCURY_ISA_VERSION
	.align		4
.L_25:
        /*002c*/ 	.byte	0x03, 0x5f
        /*002e*/ 	.short	0x0101


	//----- nvinfo : EIATTR_INT_WARP_WIDE_INSTR_OFFSETS
	.align		4
        /*0030*/ 	.byte	0x04, 0x31
        /*0032*/ 	.short	(.L_27 - .L_26)


	//   ....[0]....
.L_26:
        /*0034*/ 	.word	0x00000590


	//   ....[1]....
        /*0038*/ 	.word	0x000005d0


	//   ....[2]....
        /*003c*/ 	.word	0x00000660


	//   ....[3]....
        /*0040*/ 	.word	0x00000690


	//   ....[4]....
        /*0044*/ 	.word	0x000006d0


	//   ....[5]....
        /*0048*/ 	.word	0x000006e0


	//   ....[6]....
        /*004c*/ 	.word	0x000007a0


	//   ....[7]....
        /*0050*/ 	.word	0x00000800


	//   ....[8]....
        /*0054*/ 	.word	0x00001ee0


	//----- nvinfo : EIATTR_COOP_GROUP_MASK_REGIDS
	.align		4
.L_27:
        /*0058*/ 	.byte	0x04, 0x29
        /*005a*/ 	.short	(.L_29 - .L_28)


	//   ....[0]....
.L_28:
        /*005c*/ 	.word	0xffffffff


	//   ....[1]....
        /*0060*/ 	.word	0xffffffff


	//   ....[2]....
        /*0064*/ 	.word	0xffffffff


	//   ....[3]....
        /*0068*/ 	.word	0xffffffff


	//   ....[4]....
        /*006c*/ 	.word	0xffffffff


	//   ....[5]....
        /*0070*/ 	.word	0xffffffff


	//   ....[6]....
        /*0074*/ 	.word	0xffffffff


	//----- nvinfo : EIATTR_COOP_GROUP_INSTR_OFFSETS
	.align		4
.L_29:
        /*0078*/ 	.byte	0x04, 0x28
        /*007a*/ 	.short	(.L_31 - .L_30)


	//   ....[0]....
.L_30:
        /*007c*/ 	.word	0x00000060


	//   ....[1]....
        /*0080*/ 	.word	0x00000080


	//   ....[2]....
        /*0084*/ 	.word	0x00000180


	//   ....[3]....
        /*0088*/ 	.word	0x000003b0


	//   ....[4]....
        /*008c*/ 	.word	0x000003f0


	//   ....[5]....
        /*0090*/ 	.word	0x000004e0


	//   ....[6]....
        /*0094*/ 	.word	0x00000910


	//----- nvinfo : EIATTR_REG_RECONFIG
	.align		4
.L_31:
        /*0098*/ 	.byte	0x01, 0x54
	.zero		2


	//----- nvinfo : EIATTR_SYSCALL_OFFSETS
	.align		4
        /*009c*/ 	.byte	0x04, 0x46
        /*009e*/ 	.short	(.L_33 - .L_32)


	//   ....[0]....
.L_32:
        /*00a0*/ 	.word	0x00001860


	//----- nvinfo : EIATTR_MBARRIER_INSTR_OFFSETS
	.align		4
.L_33:
        /*00a4*/ 	.byte	0x04, 0x39
        /*00a6*/ 	.short	(.L_35 - .L_34)


	//   ....[0]....
.L_34:
        /*00a8*/ 	.word	0x00000320
        /*00ac*/ 	.word	0x000000ff
        /*00b0*/ 	.word	0x00000000
        /*00b4*/ 	.short	0x0100
        /*00b6*/ 	.byte	0x07
	.zero		1


	//   ....[1]....
        /*00b8*/ 	.word	0x00000330
        /*00bc*/ 	.word	0x000000ff
        /*00c0*/ 	.word	0x00000020
        /*00c4*/ 	.short	0x0100
        /*00c6*/ 	.byte	0x07
	.zero		1


	//   ....[2]....
        /*00c8*/ 	.word	0x00000340
        /*00cc*/ 	.word	0x000000ff
        /*00d0*/ 	.word	0x00000008
        /*00d4*/ 	.short	0x0100
        /*00d6*/ 	.byte	0x07
	.zero		1


	//   ....[3]....
        /*00d8*/ 	.word	0x00000350
        /*00dc*/ 	.word	0x000000ff
        /*00e0*/ 	.word	0x00000028
        /*00e4*/ 	.short	0x0100
        /*00e6*/ 	.byte	0x07
	.zero		1


	//   ....[4]....
        /*00e8*/ 	.word	0x00000360
        /*00ec*/ 	.word	0x000000ff
        /*00f0*/ 	.word	0x00000010
        /*00f4*/ 	.short	0x0100
        /*00f6*/ 	.byte	0x07
	.zero		1


	//   ....[5]....
        /*00f8*/ 	.word	0x00000370
        /*00fc*/ 	.word	0x000000ff
        /*0100*/ 	.word	0x00000030
        /*0104*/ 	.short	0x0100
        /*0106*/ 	.byte	0x07
	.zero		1


	//   ....[6]....
        /*0108*/ 	.word	0x00000380
        /*010c*/ 	.word	0x000000ff
        /*0110*/ 	.word	0x00000018
        /*0114*/ 	.short	0x0100
        /*0116*/ 	.byte	0x07
	.zero		1


	//   ....[7]....
        /*0118*/ 	.word	0x00000390
        /*011c*/ 	.word	0x000000ff
        /*0120*/ 	.word	0x00000038
        /*0124*/ 	.short	0x0100
        /*0126*/ 	.byte	0x07
	.zero		1


	//   ....[8]....
        /*0128*/ 	.word	0x000007e0
        /*012c*/ 	.word	0x000000ff
        /*0130*/ 	.word	0x00000070
        /*0134*/ 	.short	0x0100
        /*0136*/ 	.byte	0x0d
	.zero		1


	//   ....[9]....
        /*0138*/ 	.word	0x00000820
        /*013c*/ 	.word	0x000000ff
        /*0140*/ 	.word	0x00000078
        /*0144*/ 	.short	0x0100
        /*0146*/ 	.byte	0x0d
	.zero		1


	//   ....[10]....
        /*0148*/ 	.word	0x00000850
        /*014c*/ 	.word	0x000000ff
        /*0150*/ 	.word	0x00000050
        /*0154*/ 	.short	0x0100
        /*0156*/ 	.byte	0x10
	.zero		1


	//   ....[11]....
        /*0158*/ 	.word	0x000008a0
        /*015c*/ 	.word	0x000000ff
        /*0160*/ 	.word	0x00000058
        /*0164*/ 	.short	0x0100
        /*0166*/ 	.byte	0x10
	.zero		1


	//   ....[12]....
        /*0168*/ 	.word	0x000008b0
        /*016c*/ 	.word	0x000000ff
        /*0170*/ 	.word	0x00000060
        /*0174*/ 	.short	0x0100
        /*0176*/ 	.byte	0x10
	.zero		1


	//   ....[13]....
        /*0178*/ 	.word	0x000008c0
        /*017c*/ 	.word	0x000000ff
        /*0180*/ 	.word	0x00000068
        /*0184*/ 	.short	0x0100
        /*0186*/ 	.byte	0x10
	.zero		1


	//   ....[14]....
        /*0188*/ 	.word	0x00001740
        /*018c*/ 	.word	0x0000009c
        /*0190*/ 	.word	0x00000000
        /*0194*/ 	.short	0x010a
        /*0196*/ 	.byte	0x2d
	.zero		1


	//   ....[15]....
        /*0198*/ 	.word	0x00001900
        /*019c*/ 	.word	0x00000003
        /*01a0*/ 	.word	0x00000000
        /*01a4*/ 	.short	0x010a
        /*01a6*/ 	.byte	0x3f
	.zero		1


	//   ....[16]....
        /*01a8*/ 	.word	0x00001960
        /*01ac*/ 	.word	0x00000003
        /*01b0*/ 	.word	0x00000000
        /*01b4*/ 	.short	0x010a
        /*01b6*/ 	.byte	0x3f
	.zero		1


	//   ....[17]....
        /*01b8*/ 	.word	0x00001bc0
        /*01bc*/ 	.word	0x000000ff
        /*01c0*/ 	.word	0x00000000
        /*01c4*/ 	.short	0x010a
        /*01c6*/ 	.byte	0x04
	.zero		1


	//   ....[18]....
        /*01c8*/ 	.word	0x00001c00
        /*01cc*/ 	.word	0x000000ff
        /*01d0*/ 	.word	0x00000000
        /*01d4*/ 	.short	0x010a
        /*01d6*/ 	.byte	0x04
	.zero		1


	//   ....[19]....
        /*01d8*/ 	.word	0x00001d70
        /*01dc*/ 	.word	0x00000005
        /*01e0*/ 	.word	0x00000000
        /*01e4*/ 	.short	0x0101
        /*01e6*/ 	.byte	0x3f
	.zero		1


	//   ....[20]....
        /*01e8*/ 	.word	0x00001e70
        /*01ec*/ 	.word	0x0000009d
        /*01f0*/ 	.word	0x00000000
        /*01f4*/ 	.short	0x0101
        /*01f6*/ 	.byte	0x32
	.zero		1


	//   ....[21]....
        /*01f8*/ 	.word	0x00001f60
        /*01fc*/ 	.word	0x00000003
        /*0200*/ 	.word	0x00000000
        /*0204*/ 	.short	0x0101
        /*0206*/ 	.byte	0x3f
	.zero		1


	//   ....[22]....
        /*0208*/ 	.word	0x00002020
        /*020c*/ 	.word	0x0000009c
        /*0210*/ 	.word	0x00000010
        /*0214*/ 	.short	0x010a
        /*0216*/ 	.byte	0x2d
	.zero		1


	//   ....[23]....
        /*0218*/ 	.word	0x00008480
        /*021c*/ 	.word	0x000000a0
        /*0220*/ 	.word	0x00000000
        /*0224*/ 	.short	0x0101
        /*0226*/ 	.byte	0x32
	.zero		1


	//   ....[24]....
        /*0228*/ 	.word	0x00008eb0
        /*022c*/ 	.word	0x0000000e
        /*0230*/ 	.word	0x00000020
        /*0234*/ 	.short	0x010a
        /*0236*/ 	.byte	0x3f
	.zero		1


	//   ....[25]....
        /*0238*/ 	.word	0x000092a0
        /*023c*/ 	.word	0x00000003
        /*0240*/ 	.word	0x00000078
        /*0244*/ 	.short	0x0101
        /*0246*/ 	.byte	0x3f
	.zero		1


	//   ....[26]....
        /*0248*/ 	.word	0x00009a00
        /*024c*/ 	.word	0x00000007
        /*0250*/ 	.word	0x00000000
        /*0254*/ 	.short	0x010a
        /*0256*/ 	.byte	0x3f
	.zero		1


	//   ....[27]....
        /*0258*/ 	.word	0x00009a80
        /*025c*/ 	.word	0x00000009
        /*0260*/ 	.word	0x00000000
        /*0264*/ 	.short	0x010a
        /*0266*/ 	.byte	0x3f
	.zero		1


	//   ....[28]....
        /*0268*/ 	.word	0x00009b10
        /*026c*/ 	.word	0x00000006
        /*0270*/ 	.word	0x00000000
        /*0274*/ 	.short	0x010a
        /*0276*/ 	.byte	0x3f
	.zero		1


	//   ....[29]....
        /*0278*/ 	.word	0x00009ba0
        /*027c*/ 	.word	0x00000003
        /*0280*/ 	.word	0x00000000
        /*0284*/ 	.short	0x010a
        /*0286*/ 	.byte	0x3f
	.zero		1


	//   ....[30]....
        /*0288*/ 	.word	0x00009c00
        /*028c*/ 	.word	0x0000009f
        /*0290*/ 	.word	0x00000000
        /*0294*/ 	.short	0x010a
        /*0296*/ 	.byte	0x3f
	.zero		1


	//   ....[31]....
        /*0298*/ 	.word	0x00009c50
        /*029c*/ 	.word	0x00000003
        /*02a0*/ 	.word	0x00000000
        /*02a4*/ 	.short	0x010a
        /*02a6*/ 	.byte	0x3f
	.zero		1


	//   ....[32]....
        /*02a8*/ 	.word	0x00009cb0
        /*02ac*/ 	.word	0x00000005
        /*02b0*/ 	.word	0x00000000
        /*02b4*/ 	.short	0x010a
        /*02b6*/ 	.byte	0x3f
	.zero		1


	//   ....[33]....
        /*02b8*/ 	.word	0x00009d00
        /*02bc*/ 	.word	0x0000009f
        /*02c0*/ 	.word	0x00000010
        /*02c4*/ 	.short	0x010a
        /*02c6*/ 	.byte	0x3f
	.zero		1


	//   ....[34]....
        /*02c8*/ 	.word	0x00009dd0
        /*02cc*/ 	.word	0x0000000e
        /*02d0*/ 	.word	0x00000020
        /*02d4*/ 	.short	0x010a
        /*02d6*/ 	.byte	0x3f
	.zero		1


	//   ....[35]....
        /*02d8*/ 	.word	0x00009ea0
        /*02dc*/ 	.word	0x00000007
        /*02e0*/ 	.word	0x00000000
        /*02e4*/ 	.short	0x010a
        /*02e6*/ 	.byte	0x3f
	.zero		1


	//   ....[36]....
        /*02e8*/ 	.word	0x00009ef0
        /*02ec*/ 	.word	0x00000009
        /*02f0*/ 	.word	0x00000000
        /*02f4*/ 	.short	0x010a
        /*02f6*/ 	.byte	0x3f
	.zero		1


	//   ....[37]....
        /*02f8*/ 	.word	0x00009f40
        /*02fc*/ 	.word	0x00000006
        /*0300*/ 	.word	0x00000000
        /*0304*/ 	.short	0x010a
        /*0306*/ 	.byte	0x3f
	.zero		1


	//----- nvinfo : EIATTR_NUM_MBARRIERS
	.align		4
.L_35:
        /*0308*/ 	.byte	0x03, 0x38
        /*030a*/ 	.short	0x000e


	//----- nvinfo : EIATTR_EXIT_INSTR_OFFSETS
	.align		4
        /*030c*/ 	.byte	0x04, 0x1c
        /*030e*/ 	.short	(.L_37 - .L_36)


	//   ....[0]....
.L_36:
        /*0310*/ 	.word	0x00001420


	//   ....[1]....
        /*0314*/ 	.word	0x00001480


	//   ....[2]....
        /*0318*/ 	.word	0x00008b90


	//   ....[3]....
        /*031c*/ 	.word	0x00008bc0


	//   ....[4]....
        /*0320*/ 	.word	0x00009bf0


	//----- nvinfo : EIATTR_MAX_THREADS
	.align		4
.L_37:
        /*0324*/ 	.byte	0x04, 0x05
        /*0326*/ 	.short	(.L_39 - .L_38)
.L_38:
        /*0328*/ 	.word	0x00000180
        /*032c*/ 	.word	0x00000001
        /*0330*/ 	.word	0x00000001


	//----- nvinfo : EIATTR_CRS_STACK_SIZE
	.align		4
.L_39:
        /*0334*/ 	.byte	0x04, 0x1e
        /*0336*/ 	.short	(.L_41 - .L_40)
.L_40:
        /*0338*/ 	.word	0x00000000


	//----- nvinfo : EIATTR_CBANK_PARAM_SIZE
	.align		4
.L_41:
        /*033c*/ 	.byte	0x03, 0x19
        /*033e*/ 	.short	0x0470


	//----- nvinfo : EIATTR_PARAM_CBANK
	.align		4
        /*0340*/ 	.byte	0x04, 0x0a
        /*0342*/ 	.short	(.L_43 - .L_42)
	.align		4
.L_42:
        /*0344*/ 	.word	index@(.nv.constant0._ZN7cutlass13device_kernelINS_4gemm6kernel13GemmUniversalIN4cute5tupleIJiiiiEEENS1_10collective13CollectiveMmaINS1_34MainloopSm90TmaGmmaWarpSpecializedILi4ENS5_IJNS4_1CILi1EEENSA_ILi2EEESB_EEENS1_32KernelTmaWarpSpecializedPingpongEEENS5_IJNSA_ILi64EEENSA_ILi256EEESG_EEEaNS5_IJlSB_lEEEaSJ_NS4_8TiledMMAINS4_8MMA_AtomIJNS4_4SM904GMMA27MMA_64x256x32_S32S8S8_SS_TNEEEENS4_6LayoutINS5_IJSB_SB_SB_EEENS5_IJNSA_ILi0EEESS_SS_EEEEENS5_IJNS4_10UnderscoreESV_SV_EEEEENS4_23SM90_TMA_LOAD_MULTICASTENS4_14ComposedLayoutINS4_7SwizzleILi2ELi4ELi3EEENS4_18smem_ptr_flag_bitsILi8EEENSQ_INS5_IJNSA_ILi8EEESG_EEENS5_IJSG_SB_EEEEEEEvNS4_8identityENS4_13SM90_TMA_LOADES18_vS19_EENS_8epilogue10collective6detail29Sm90TmaWarpSpecializedAdapterINS1D_15DefaultEpilogueIaSJ_SJ_NS1C_6thread17LinearCombinationIaLi1EiiLNS1H_9ScaleType4KindE0ELNS_15FloatRoundStyleE2EaEENS1_15EpilogueDefaultEEEEEvvEEEEvNT_6ParamsE)
        /*0348*/ 	.short	0x0210
        /*034a*/ 	.short	0x0470


	//----- nvinfo : EIATTR_SW_WAR
	.align		4
.L_43:
        /*034c*/ 	.byte	0x04, 0x36
        /*034e*/ 	.short	(.L_45 - .L_44)
.L_44:
        /*0350*/ 	.word	0x00000008
.L_45:


//--------------------- .nv.callgraph             --------------------------
	.section	.nv.callgraph,"",@"SHT_CUDA_CALLGRAPH"
	.align	4
	.sectionentsize	8
	.align		4
        /*0000*/ 	.word	0x00000000
	.align		4
        /*0004*/ 	.word	0xffffffff
	.align		4
        /*0008*/ 	.word	index@(_ZN7cutlass13device_kernelINS_4gemm6kernel13GemmUniversalIN4cute5tupleIJiiiiEEENS1_10collective13CollectiveMmaINS1_34MainloopSm90TmaGmmaWarpSpecializedILi4ENS5_IJNS4_1CILi1EEENSA_ILi2EEESB_EEENS1_32KernelTmaWarpSpecializedPingpongEEENS5_IJNSA_ILi64EEENSA_ILi256EEESG_EEEaNS5_IJlSB_lEEEaSJ_NS4_8TiledMMAINS4_8MMA_AtomIJNS4_4SM904GMMA27MMA_64x256x32_S32S8S8_SS_TNEEEENS4_6LayoutINS5_IJSB_SB_SB_EEENS5_IJNSA_ILi0EEESS_SS_EEEEENS5_IJNS4_10UnderscoreESV_SV_EEEEENS4_23SM90_TMA_LOAD_MULTICASTENS4_14ComposedLayoutINS4_7SwizzleILi2ELi4ELi3EEENS4_18smem_ptr_flag_bitsILi8EEENSQ_INS5_IJNSA_ILi8EEESG_EEENS5_IJSG_SB_EEEEEEEvNS4_8identityENS4_13SM90_TMA_LOADES18_vS19_EENS_8epilogue10collective6detail29Sm90TmaWarpSpecializedAdapterINS1D_15DefaultEpilogueIaSJ_SJ_NS1C_6thread17LinearCombinationIaLi1EiiLNS1H_9ScaleType4KindE0ELNS_15FloatRoundStyleE2EaEENS1_15EpilogueDefaultEEEEEvvEEEEvNT_6ParamsE)
	.align		4
        /*000c*/ 	.word	index@(__assertfail)
	.align		4
        /*0010*/ 	.word	0x00000000
	.align		4
        /*0014*/ 	.word	0xfffffffe
	.align		4
        /*0018*/ 	.word	0x00000000
	.align		4
        /*001c*/ 	.word	0xfffffffd
	.align		4
        /*0020*/ 	.word	0x00000000
	.align		4
        /*0024*/ 	.word	0xfffffffc


//--------------------- .nv.constant4             --------------------------
	.section	.nv.constant4,"a",@progbits
	.align	8
	.align		8
.nv.constant4:
        /*0000*/ 	.dword	__assertfail
	.align		8
        /*0008*/ 	.dword	__unnamed_1
	.align		8
        /*0010*/ 	.dword	_ZN39_INTERNAL_956c7cbe_4_k_cu_0d47e03b_48254cuda3std3__45__cpo5beginE
	.align		8
        /*0018*/ 	.dword	_ZN39_INTERNAL_956c7cbe_4_k_cu_0d47e03b_48254cuda3std3__45__cpo3endE
	.align		8
        /*0020*/ 	.dword	_ZN39_INTERNAL_956c7cbe_4_k_cu_0d47e03b_48254cuda3std3__45__cpo6cbeginE
	.align		8
        /*0028*/ 	.dword	_ZN39_INTERNAL_956c7cbe_4_k_cu_0d47e03b_48254cuda3std3__45__cpo4cendE
	.align		8
        /*0030*/ 	.dword	_ZN39_INTERNAL_956c7cbe_4_k_cu_0d47e03b_48254cuda3std3__441_GLOBAL__N__956c7cbe_4_k_cu_0d47e03b_48256ignoreE
	.align		8
        /*0038*/ 	.dword	_ZN39_INTERNAL_956c7cbe_4_k_cu_0d47e03b_48254cuda3std3__419piecewise_constructE
	.align		8
        /*0040*/ 	.dword	_ZN39_INTERNAL_956c7cbe_4_k_cu_0d47e03b_48254cuda3std3__48in_placeE
	.align		8
        /*0048*/ 	.dword	_ZN39_INTERNAL_956c7cbe_4_k_cu_0d47e03b_48254cuda3std6ranges3__45__cpo4swapE
	.align		8
        /*0050*/ 	.dword	_ZN39_INTERNAL_956c7cbe_4_k_cu_0d47e03b_48254cuda3std6ranges3__45__cpo9iter_moveE
	.align		8
        /*0058*/ 	.dword	_ZN39_INTERNAL_956c7cbe_4_k_cu_0d47e03b_48254cute7productE
	.align		8
        /*0060*/ 	.dword	_ZN39_INTERNAL_956c7cbe_4_k_cu_0d47e03b_48254cute1_E
	.align		8
        /*0068*/ 	.dword	$str$22
	.align		8
        /*0070*/ 	.dword	$str$23


//--------------------- .text._ZN7cutlass13device_kernelINS_4gemm6kernel13GemmUniversalIN4cute5tupleIJiiiiEEENS1_10collective13CollectiveMmaINS1_34MainloopSm90TmaGmmaWarpSpecializedILi4ENS5_IJNS4_1CILi1EEENSA_ILi2EEESB_EEENS1_32KernelTmaWarpSpecializedPingpongEEENS5_IJNSA_ILi64EEENSA_ILi256EEESG_EEEaNS5_IJlSB_lEEEaSJ_NS4_8TiledMMAINS4_8MMA_AtomIJNS4_4SM904GMMA27MMA_64x256x32_S32S8S8_SS_TNEEEENS4_6LayoutINS5_IJSB_SB_SB_EEENS5_IJNSA_ILi0EEESS_SS_EEEEENS5_IJNS4_10UnderscoreESV_SV_EEEEENS4_23SM90_TMA_LOAD_MULTICASTENS4_14ComposedLayoutINS4_7SwizzleILi2ELi4ELi3EEENS4_18smem_ptr_flag_bitsILi8EEENSQ_INS5_IJNSA_ILi8EEESG_EEENS5_IJSG_SB_EEEEEEEvNS4_8identityENS4_13SM90_TMA_LOADES18_vS19_EENS_8epilogue10collective6detail29Sm90TmaWarpSpecializedAdapterINS1D_15DefaultEpilogueIaSJ_SJ_NS1C_6thread17LinearCombinationIaLi1EiiLNS1H_9ScaleType4KindE0ELNS_15FloatRoundStyleE2EaEENS1_15EpilogueDefaultEEEEEvvEEEEvNT_6ParamsE --------------------------
	.section	.text._ZN7cutlass13device_kernelINS_4gemm6kernel13GemmUniversalIN4cute5tupleIJiiiiEEENS1_10collective13CollectiveMmaINS1_34MainloopSm90TmaGmmaWarpSpecializedILi4ENS5_IJNS4_1CILi1EEENSA_ILi2EEESB_EEENS1_32KernelTmaWarpSpecializedPingpongEEENS5_IJNSA_ILi64EEENSA_ILi256EEESG_EEEaNS5_IJlSB_lEEEaSJ_NS4_8TiledMMAINS4_8MMA_AtomIJNS4_4SM904GMMA27MMA_64x256x32_S32S8S8_SS_TNEEEENS4_6LayoutINS5_IJSB_SB_SB_EEENS5_IJNSA_ILi0EEESS_SS_EEEEENS5_IJNS4_10UnderscoreESV_SV_EEEEENS4_23SM90_TMA_LOAD_MULTICASTENS4_14ComposedLayoutINS4_7SwizzleILi2ELi4ELi3EEENS4_18smem_ptr_flag_bitsILi8EEENSQ_INS5_IJNSA_ILi8EEESG_EEENS5_IJSG_SB_EEEEEEEvNS4_8identityENS4_13SM90_TMA_LOADES18_vS19_EENS_8epilogue10collective6detail29Sm90TmaWarpSpecializedAdapterINS1D_15DefaultEpilogueIaSJ_SJ_NS1C_6thread17LinearCombinationIaLi1EiiLNS1H_9ScaleType4KindE0ELNS_15FloatRoundStyleE2EaEENS1_15EpilogueDefaultEEEEEvvEEEEvNT_6ParamsE,"ax",@progbits
	.align	128
.text._ZN7cutlass13device_kernelINS_4gemm6kernel13GemmUniversalIN4cute5tupleIJiiiiEEENS1_10collective13CollectiveMmaINS1_34MainloopSm90TmaGmmaWarpSpecializedILi4ENS5_IJNS4_1CILi1EEENSA_ILi2EEESB_EEENS1_32KernelTmaWarpSpecializedPingpongEEENS5_IJNSA_ILi64EEENSA_ILi256EEESG_EEEaNS5_IJlSB_lEEEaSJ_NS4_8TiledMMAINS4_8MMA_AtomIJNS4_4SM904GMMA27MMA_64x256x32_S32S8S8_SS_TNEEEENS4_6LayoutINS5_IJSB_SB_SB_EEENS5_IJNSA_ILi0EEESS_SS_EEEEENS5_IJNS4_10UnderscoreESV_SV_EEEEENS4_23SM90_TMA_LOAD_MULTICASTENS4_14ComposedLayoutINS4_7SwizzleILi2ELi4ELi3EEENS4_18smem_ptr_flag_bitsILi8EEENSQ_INS5_IJNSA_ILi8EEESG_EEENS5_IJSG_SB_EEEEEEEvNS4_8identityENS4_13SM90_TMA_LOADES18_vS19_EENS_8epilogue10collective6detail29Sm90TmaWarpSpecializedAdapterINS1D_15DefaultEpilogueIaSJ_SJ_NS1C_6thread17LinearCombinationIaLi1EiiLNS1H_9ScaleType4KindE0ELNS_15FloatRoundStyleE2EaEENS1_15EpilogueDefaultEEEEEvvEEEEvNT_6ParamsE:
        .type           _ZN7cutlass13device_kernelINS_4gemm6kernel13GemmUniversalIN4cute5tupleIJiiiiEEENS1_10collective13CollectiveMmaINS1_34MainloopSm90TmaGmmaWarpSpecializedILi4ENS5_IJNS4_1CILi1EEENSA_ILi2EEESB_EEENS1_32KernelTmaWarpSpecializedPingpongEEENS5_IJNSA_ILi64EEENSA_ILi256EEESG_EEEaNS5_IJlSB_lEEEaSJ_NS4_8TiledMMAINS4_8MMA_AtomIJNS4_4SM904GMMA27MMA_64x256x32_S32S8S8_SS_TNEEEENS4_6LayoutINS5_IJSB_SB_SB_EEENS5_IJNSA_ILi0EEESS_SS_EEEEENS5_IJNS4_10UnderscoreESV_SV_EEEEENS4_23SM90_TMA_LOAD_MULTICASTENS4_14ComposedLayoutINS4_7SwizzleILi2ELi4ELi3EEENS4_18smem_ptr_flag_bitsILi8EEENSQ_INS5_IJNSA_ILi8EEESG_EEENS5_IJSG_SB_EEEEEEEvNS4_8identityENS4_13SM90_TMA_LOADES18_vS19_EENS_8epilogue10collective6detail29Sm90TmaWarpSpecializedAdapterINS1D_15DefaultEpilogueIaSJ_SJ_NS1C_6thread17LinearCombinationIaLi1EiiLNS1H_9ScaleType4KindE0ELNS_15FloatRoundStyleE2EaEENS1_15EpilogueDefaultEEEEEvvEEEEvNT_6ParamsE,@function
        .size           _ZN7cutlass13device_kernelINS_4gemm6kernel13GemmUniversalIN4cute5tupleIJiiiiEEENS1_10collective13CollectiveMmaINS1_34MainloopSm90TmaGmmaWarpSpecializedILi4ENS5_IJNS4_1CILi1EEENSA_ILi2EEESB_EEENS1_32KernelTmaWarpSpecializedPingpongEEENS5_IJNSA_ILi64EEENSA_ILi256EEESG_EEEaNS5_IJlSB_lEEEaSJ_NS4_8TiledMMAINS4_8MMA_AtomIJNS4_4SM904GMMA27MMA_64x256x32_S32S8S8_SS_TNEEEENS4_6LayoutINS5_IJSB_SB_SB_EEENS5_IJNSA_ILi0EEESS_SS_EEEEENS5_IJNS4_10UnderscoreESV_SV_EEEEENS4_23SM90_TMA_LOAD_MULTICASTENS4_14ComposedLayoutINS4_7SwizzleILi2ELi4ELi3EEENS4_18smem_ptr_flag_bitsILi8EEENSQ_INS5_IJNSA_ILi8EEESG_EEENS5_IJSG_SB_EEEEEEEvNS4_8identityENS4_13SM90_TMA_LOADES18_vS19_EENS_8epilogue10collective6detail29Sm90TmaWarpSpecializedAdapterINS1D_15DefaultEpilogueIaSJ_SJ_NS1C_6thread17LinearCombinationIaLi1EiiLNS1H_9ScaleType4KindE0ELNS_15FloatRoundStyleE2EaEENS1_15EpilogueDefaultEEEEEvvEEEEvNT_6ParamsE,(.L_x_332 - _ZN7cutlass13device_kernelINS_4gemm6kernel13GemmUniversalIN4cute5tupleIJiiiiEEENS1_10collective13CollectiveMmaINS1_34MainloopSm90TmaGmmaWarpSpecializedILi4ENS5_IJNS4_1CILi1EEENSA_ILi2EEESB_EEENS1_32KernelTmaWarpSpecializedPingpongEEENS5_IJNSA_ILi64EEENSA_ILi256EEESG_EEEaNS5_IJlSB_lEEEaSJ_NS4_8TiledMMAINS4_8MMA_AtomIJNS4_4SM904GMMA27MMA_64x256x32_S32S8S8_SS_TNEEEENS4_6LayoutINS5_IJSB_SB_SB_EEENS5_IJNSA_ILi0EEESS_SS_EEEEENS5_IJNS4_10UnderscoreESV_SV_EEEEENS4_23SM90_TMA_LOAD_MULTICASTENS4_14ComposedLayoutINS4_7SwizzleILi2ELi4ELi3EEENS4_18smem_ptr_flag_bitsILi8EEENSQ_INS5_IJNSA_ILi8EEESG_EEENS5_IJSG_SB_EEEEEEEvNS4_8identityENS4_13SM90_TMA_LOADES18_vS19_EENS_8epilogue10collective6detail29Sm90TmaWarpSpecializedAdapterINS1D_15DefaultEpilogueIaSJ_SJ_NS1C_6thread17LinearCombinationIaLi1EiiLNS1H_9ScaleType4KindE0ELNS_15FloatRoundStyleE2EaEENS1_15EpilogueDefaultEEEEEvvEEEEvNT_6ParamsE)
        .other          _ZN7cutlass13device_kernelINS_4gemm6kernel13GemmUniversalIN4cute5tupleIJiiiiEEENS1_10collective13CollectiveMmaINS1_34MainloopSm90TmaGmmaWarpSpecializedILi4ENS5_IJNS4_1CILi1EEENSA_ILi2EEESB_EEENS1_32KernelTmaWarpSpecializedPingpongEEENS5_IJNSA_ILi64EEENSA_ILi256EEESG_EEEaNS5_IJlSB_lEEEaSJ_NS4_8TiledMMAINS4_8MMA_AtomIJNS4_4SM904GMMA27MMA_64x256x32_S32S8S8_SS_TNEEEENS4_6LayoutINS5_IJSB_SB_SB_EEENS5_IJNSA_ILi0EEESS_SS_EEEEENS5_IJNS4_10UnderscoreESV_SV_EEEEENS4_23SM90_TMA_LOAD_MULTICASTENS4_14ComposedLayoutINS4_7SwizzleILi2ELi4ELi3EEENS4_18smem_ptr_flag_bitsILi8EEENSQ_INS5_IJNSA_ILi8EEESG_EEENS5_IJSG_SB_EEEEEEEvNS4_8identityENS4_13SM90_TMA_LOADES18_vS19_EENS_8epilogue10collective6detail29Sm90TmaWarpSpecializedAdapterINS1D_15DefaultEpilogueIaSJ_SJ_NS1C_6thread17LinearCombinationIaLi1EiiLNS1H_9ScaleType4KindE0ELNS_15FloatRoundStyleE2EaEENS1_15EpilogueDefaultEEEEEvvEEEEvNT_6ParamsE,@"STO_CUDA_ENTRY STV_DEFAULT"
_ZN7cutlass13device_kernelINS_4gemm6kernel13GemmUniversalIN4cute5tupleIJiiiiEEENS1_10collective13CollectiveMmaINS1_34MainloopSm90TmaGmmaWarpSpecializedILi4ENS5_IJNS4_1CILi1EEENSA_ILi2EEESB_EEENS1_32KernelTmaWarpSpecializedPingpongEEENS5_IJNSA_ILi64EEENSA_ILi256EEESG_EEEaNS5_IJlSB_lEEEaSJ_NS4_8TiledMMAINS4_8MMA_AtomIJNS4_4SM904GMMA27MMA_64x256x32_S32S8S8_SS_TNEEEENS4_6LayoutINS5_IJSB_SB_SB_EEENS5_IJNSA_ILi0EEESS_SS_EEEEENS5_IJNS4_10UnderscoreESV_SV_EEEEENS4_23SM90_TMA_LOAD_MULTICASTENS4_14ComposedLayoutINS4_7SwizzleILi2ELi4ELi3EEENS4_18smem_ptr_flag_bitsILi8EEENSQ_INS5_IJNSA_ILi8EEESG_EEENS5_IJSG_SB_EEEEEEEvNS4_8identityENS4_13SM90_TMA_LOADES18_vS19_EENS_8epilogue10collective6detail29Sm90TmaWarpSpecializedAdapterINS1D_15DefaultEpilogueIaSJ_SJ_NS1C_6thread17LinearCombinationIaLi1EiiLNS1H_9ScaleType4KindE0ELNS_15FloatRoundStyleE2EaEENS1_15EpilogueDefaultEEEEEvvEEEEvNT_6ParamsE:
[----:B------:R-:W0:Y:S01]  /*0000*/  LDC R1, c[0x0][0x28] ;  /* 0x00000a00ff017b82 */ /* 0x000e220000000800 */
[----:B------:R-:W1:Y:S01]  /*0010*/  S2R R3, SR_TID.X ;  /* 0x0000000000037919 */ /* 0x000e620000002100 */
[----:B------:R-:W-:Y:S01]  /*0020*/  ELECT P0, URZ, PT ;  /* 0x00000000003f782f */ /* 0x000fe20003800000 */
[----:B------:R-:W-:Y:S01]  /*0030*/  BSSY B0, `(.L_x_0) ;  /* 0x0000014000007945 */ /* 0x000fe20003800000 */
[--C-:B-1----:R-:W-:Y:S02]  /*0040*/  SHF.R.U32.HI R0, RZ, 0x5, R3.reuse ;  /* 0x00000005ff007819 */ /* 0x102fe40000011603 */
[----:B------:R-:W-:-:S03]  /*0050*/  SHF.R.U32.HI R5, RZ, 0x7, R3 ;  /* 0x00000007ff057819 */ /* 0x000fc60000011603 */
[----:B------:R-:W1:Y:S02]  /*0060*/  SHFL.IDX PT, R2, R0, RZ, 0x1f ;  /* 0x00001fff00027589 */ /* 0x000e6400000e0000 */
[----:B-1----:R-:W-:Y:S02]  /*0070*/  R2UR UR6, R2 ;  /* 0x00000000020672ca */ /* 0x002fe400000e0000 */
[----:B------:R1:W2:Y:S11]  /*0080*/  SHFL.IDX PT, R2, R5, RZ, 0x1f ;  /* 0x00001fff05027589 */ /* 0x0002b600000e0000 */
[----:B------:R-:W-:-:S02]  /*0090*/  USHF.R.S32.HI UR4, URZ, 0x1f, UR6 ;  /* 0x0000001f3f047899 */ /* 0x000fc40008011406 */
[----:B------:R-:W-:Y:S02]  /*00a0*/  ISETP.NE.OR P0, PT, RZ, UR6, !P0 ;  /* 0x00000006ff007c0c */ /* 0x000fe4000c705670 */
[----:B------:R-:W-:-:S04]  /*00b0*/  ULEA.HI UR4, UR4, UR6, URZ, 0x2 ;  /* 0x0000000604047291 */ /* 0x000fc8000f8f103f */
[----:B------:R-:W-:-:S04]  /*00c0*/  ULOP3.LUT UR4, UR4, 0xfffffffc, URZ, 0xc0, !UPT ;  /* 0xfffffffc04047892 */ /* 0x000fc8000f8ec03f */
[----:B------:R-:W-:-:S03]  /*00d0*/  UIADD3 UR6, UR6, -UR4, URZ ;  /* 0x8000000406067290 */ /* 0x000fc6000fffe03f */
[----:B012---:R-:W-:Y:S09]  /*00e0*/  @P0 BRA `(.L_x_1) ;  /* 0x0000000000200947 */ /* 0x007ff20003800000 */
[----:B------:R-:W-:Y:S02]  /*00f0*/  ULDC.64 UR4, c[0x0][0x198] ;  /* 0x0000660000047ab9 */ /* 0x000fe40000000a00 */
[----:B------:R-:W-:Y:S02]  /*0100*/  UIADD3 UR8, UP0, UR4, 0xf0, URZ ;  /* 0x000000f004087890 */ /* 0x000fe4000ff1e03f */
[----:B------:R-:W-:Y:S02]  /*0110*/  UIADD3 UR4, UP1, UR4, 0x1f0, URZ ;  /* 0x000001f004047890 */ /* 0x000fe4000ff3e03f */
[----:B------:R-:W-:Y:S02]  /*0120*/  UIADD3.X UR9, URZ, UR5, URZ, UP0, !UPT ;  /* 0x000000053f097290 */ /* 0x000fe400087fe43f */
[----:B------:R-:W-:-:S07]  /*0130*/  UIADD3.X UR5, URZ, UR5, URZ, UP1, !UPT ;  /* 0x000000053f057290 */ /* 0x000fce0008ffe43f */
[----:B------:R0:W-:Y:S02]  /*0140*/  UTMACCTL.PF [UR8] ;  /* 0x00000000080079b9 */ /* 0x0001e40008040000 */
[----:B------:R0:W-:Y:S02]  /*0150*/  UTMACCTL.PF [UR4] ;  /* 0x00000000040079b9 */ /* 0x0001e40008040000 */
[----:B0-----:R-:W-:Y:S01]  /*0160*/  NOP ;  /* 0x0000000000007918 */ /* 0x001fe20000000000 */
.L_x_1:
[----:B------:R-:W-:Y:S05]  /*0170*/  BSYNC B0 ;  /* 0x0000000000007941 */ /* 0x000fea0003800000 */
.L_x_0:
[----:B------:R-:W0:Y:S01]  /*0180*/  SHFL.IDX PT, R6, R0, RZ, 0x1f ;  /* 0x00001fff00067589 */ /* 0x000e2200000e0000 */
[----:B------:R-:W-:Y:S01]  /*0190*/  R2UR UR19, R2 ;  /* 0x00000000021372ca */ /* 0x000fe200000e0000 */
[----:B------:R-:W-:Y:S01]  /*01a0*/  UISETP.NE.AND UP0, UPT, UR6, 0x3, UPT ;  /* 0x000000030600788c */ /* 0x000fe2000bf05270 */
[----:B------:R-:W-:-:S03]  /*01b0*/  SHF.R.S32.HI R2, RZ, 0x1f, R3 ;  /* 0x0000001fff027819 */ /* 0x000fc60000011403 */
[----:B------:R-:W-:Y:S01]  /*01c0*/  UISETP.EQ.OR UP0, UPT, UR6, URZ, !UP0 ;  /* 0x0000003f0600728c */ /* 0x000fe2000c702670 */
[----:B------:R-:W-:-:S07]  /*01d0*/  LEA.HI R2, R2, R3, RZ, 0x7 ;  /* 0x0000000302027211 */ /* 0x000fce00078f38ff */
[----:B------:R-:W-:Y:S02]  /*01e0*/  UIADD3 UR14, UR19, -0x1, URZ ;  /* 0xffffffff130e7890 */ /* 0x000fe4000fffe03f */
[----:B------:R-:W-:Y:S02]  /*01f0*/  UISETP.EQ.AND UP0, UPT, UR19, URZ, UP0 ;  /* 0x0000003f1300728c */ /* 0x000fe40008702270 */
[----:B------:R-:W-:Y:S02]  /*0200*/  UISETP.GE.U32.AND UP1, UPT, UR14, 0x2, UPT ;  /* 0x000000020e00788c */ /* 0x000fe4000bf26070 */
[----:B------:R-:W-:Y:S01]  /*0210*/  USEL UR40, URZ, 0x1, !UP0 ;  /* 0x000000013f287887 */ /* 0x000fe2000c000000 */
[----:B0-----:R-:W-:-:S03]  /*0220*/  ISETP.NE.AND P0, PT, R6, RZ, PT ;  /* 0x000000ff0600720c */ /* 0x001fc60003f05270 */
[----:B------:R-:W-:-:S10]  /*0230*/  USEL UR40, UR40, 0x2, UP1 ;  /* 0x0000000228287887 */ /* 0x000fd40008800000 */
[----:B------:R-:W-:Y:S05]  /*0240*/  @P0 BRA `(.L_x_2) ;  /* 0x0000000000580947 */ /* 0x000fea0003800000 */
[----:B------:R-:W0:Y:S01]  /*0250*/  S2UR UR7, SR_CgaCtaId ;  /* 0x00000000000779c3 */ /* 0x000e220000008800 */
[----:B------:R-:W-:Y:S01]  /*0260*/  UMOV UR4, 0x400 ;  /* 0x0000040000047882 */ /* 0x000fe20000000000 */
[----:B------:R-:W-:Y:S01]  /*0270*/  UMOV UR5, 0x1 ;  /* 0x0000000100057882 */ /* 0x000fe20000000000 */
[----:B------:R-:W-:Y:S01]  /*0280*/  UMOV UR8, 0x2 ;  /* 0x0000000200087882 */ /* 0x000fe20000000000 */
[----:B------:R-:W-:Y:S01]  /*0290*/  ELECT P0, URZ, PT ;  /* 0x00000000003f782f */ /* 0x000fe20003800000 */
[----:B------:R-:W-:-:S04]  /*02a0*/  UIADD3 UR8, -UR8, 0x100000, URZ ;  /* 0x0010000008087890 */ /* 0x000fc8000fffe13f */
[----:B------:R-:W-:Y:S02]  /*02b0*/  USHF.L.U32 UR9, UR8, 0xb, URZ ;  /* 0x0000000b08097899 */ /* 0x000fe4000800063f */
[----:B------:R-:W-:Y:S02]  /*02c0*/  USHF.L.U32 UR8, UR8, 0x1, URZ ;  /* 0x0000000108087899 */ /* 0x000fe4000800063f */
[----:B0-----:R-:W-:Y:S02]  /*02d0*/  ULEA UR7, UR7, UR4, 0x18 ;  /* 0x0000000407077291 */ /* 0x001fe4000f8ec03f */
[----:B------:R-:W-:-:S04]  /*02e0*/  UIADD3 UR4, -UR5, 0x100000, URZ ;  /* 0x0010000005047890 */ /* 0x000fc8000fffe13f */
[----:B------:R-:W-:Y:S02]  /*02f0*/  USHF.L.U32 UR5, UR4, 0xb, URZ ;  /* 0x0000000b04057899 */ /* 0x000fe4000800063f */
[----:B------:R-:W-:Y:S01]  /*0300*/  USHF.L.U32 UR4, UR4, 0x1, URZ ;  /* 0x0000000104047899 */ /* 0x000fe2000800063f */
[----:B------:R-:W0:Y:S11]  /*0310*/  FENCE.VIEW.ASYNC.S ;  /* 0x00000000000073c6 */ /* 0x000e360000000000 */
[----:B0-----:R0:W1:Y:S01]  /*0320*/  SYNCS.EXCH.64 URZ, [UR7], UR4 ;  /* 0x00000004073f75b2 */ /* 0x0010620008000100 */
[----:B------:R0:W2:Y:S01]  /*0330*/  SYNCS.EXCH.64 URZ, [UR7+0x20], UR8 ;  /* 0x00002008073f75b2 */ /* 0x0000a20008000100 */
[----:B------:R0:W3:Y:S01]  /*0340*/  SYNCS.EXCH.64 URZ, [UR7+0x8], UR4 ;  /* 0x00000804073f75b2 */ /* 0x0000e20008000100 */
[----:B------:R0:W4:Y:S01]  /*0350*/  SYNCS.EXCH.64 URZ, [UR7+0x28], UR8 ;  /* 0x00002808073f75b2 */ /* 0x0001220008000100 */
[----:B------:R0:W0:Y:S01]  /*0360*/  SYNCS.EXCH.64 URZ, [UR7+0x10], UR4 ;  /* 0x00001004073f75b2 */ /* 0x0000220008000100 */
[----:B------:R0:W0:Y:S01]  /*0370*/  SYNCS.EXCH.64 URZ, [UR7+0x30], UR8 ;  /* 0x00003008073f75b2 */ /* 0x0000220008000100 */
[----:B------:R0:W0:Y:S01]  /*0380*/  SYNCS.EXCH.64 URZ, [UR7+0x18], UR4 ;  /* 0x00001804073f75b2 */ /* 0x0000220008000100 */
[----:B------:R0:W0:Y:S01]  /*0390*/  SYNCS.EXCH.64 URZ, [UR7+0x38], UR8 ;  /* 0x00003808073f75b2 */ /* 0x0000220008000100 */
[----:B------:R-:W-:Y:S01]  /*03a0*/  NOP ;  /* 0x0000000000007918 */ /* 0x000fe20000000000 */
.L_x_2:
[----:B------:R-:W5:Y:S01]  /*03b0*/  SHFL.IDX PT, R10, R0, RZ, 0x1f ;  /* 0x00001fff000a7589 */ /* 0x000f6200000e0000 */
[----:B------:R-:W1:Y:S01]  /*03c0*/  S2UR UR15, SR_CTAID.X ;  /* 0x00000000000f79c3 */ /* 0x000e620000002500 */
[----:B------:R-:W-:Y:S02]  /*03d0*/  ELECT P0, URZ, PT ;  /* 0x00000000003f782f */ /* 0x000fe40003800000 */
[----:B------:R-:W-:Y:S01]  /*03e0*/  SHF.R.S32.HI R11, RZ, 0x1f, R6 ;  /* 0x0000001fff0b7819 */ /* 0x000fe20000011406 */
[----:B------:R1:W2:Y:S01]  /*03f0*/  SHFL.IDX PT, R8, R0, RZ, 0x1f ;  /* 0x00001fff00087589 */ /* 0x0002a200000e0000 */
[----:B------:R-:W-:Y:S02]  /*0400*/  ELECT P1, URZ, PT ;  /* 0x00000000003f782f */ /* 0x000fe40003820000 */
[----:B------:R-:W-:Y:S01]  /*0410*/  LOP3.LUT R2, R2, 0xffffff80, RZ, 0xc0, !PT ;  /* 0xffffff8002027812 */ /* 0x000fe200078ec0ff */
[----:B0-----:R-:W-:Y:S01]  /*0420*/  ULDC UR4, c[0x0][0x150] ;  /* 0x0000540000047ab9 */ /* 0x001fe20000000800 */
[----:B------:R-:W-:Y:S01]  /*0430*/  LEA.HI R11, R11, R6, RZ, 0x2 ;  /* 0x000000060b0b7211 */ /* 0x000fe200078f10ff */
[----:B------:R-:W0:Y:S01]  /*0440*/  S2UR UR8, SR_CTAID.Y ;  /* 0x00000000000879c3 */ /* 0x000e220000002600 */
[----:B------:R-:W-:Y:S01]  /*0450*/  NOP ;  /* 0x0000000000007918 */ /* 0x000fe20000000000 */
[----:B------:R-:W-:Y:S01]  /*0460*/  IMAD.IADD R4, R3, 0x1, -R2 ;  /* 0x0000000103047824 */ /* 0x000fe200078e0a02 */
[----:B------:R-:W-:Y:S01]  /*0470*/  LOP3.LUT R11, R11, 0x3ffffffc, RZ, 0xc0, !PT ;  /* 0x3ffffffc0b0b7812 */ /* 0x000fe200078ec0ff */
[----:B------:R-:W-:Y:S01]  /*0480*/  NOP ;  /* 0x0000000000007918 */ /* 0x000fe20000000000 */
[----:B------:R-:W-:Y:S01]  /*0490*/  ULDC UR17, c[0x0][0x148] ;  /* 0x0000520000117ab9 */ /* 0x000fe20000000800 */
[----:B------:R-:W-:Y:S01]  /*04a0*/  UMOV UR20, 0x80 ;  /* 0x0000008000147882 */ /* 0x000fe20000000000 */
[----:B------:R-:W-:Y:S01]  /*04b0*/  SHF.R.S32.HI R9, RZ, 0x1f, R4 ;  /* 0x0000001fff097819 */ /* 0x000fe20000011404 */
[----:B------:R-:W-:Y:S01]  /*04c0*/  IMAD.IADD R11, R6, 0x1, -R11 ;  /* 0x00000001060b7824 */ /* 0x000fe200078e0a0b */
[----:B------:R-:W-:Y:S01]  /*04d0*/  ULDC UR12, c[0x0][0x144] ;  /* 0x00005100000c7ab9 */ /* 0x000fe20000000800 */
[----:B------:R-:W3:Y:S01]  /*04e0*/  SHFL.IDX PT, R5, R5, RZ, 0x1f ;  /* 0x00001fff05057589 */ /* 0x000ee200000e0000 */
[----:B------:R-:W-:-:S02]  /*04f0*/  LEA.HI R2, R9, R4, RZ, 0x3 ;  /* 0x0000000409027211 */ /* 0x000fc400078f18ff */
[----:B------:R-:W-:Y:S02]  /*0500*/  ISETP.NE.AND P3, PT, RZ, UR19, PT ;  /* 0x00000013ff007c0c */ /* 0x000fe4000bf65270 */
[----:B-----5:R-:W-:Y:S02]  /*0510*/  ISETP.NE.OR P0, PT, R10, RZ, !P0 ;  /* 0x000000ff0a00720c */ /* 0x020fe40004705670 */
[----:B-1----:R-:W-:Y:S02]  /*0520*/  I2FP.F32.U32 R0, UR15 ;  /* 0x0000000f00007c45 */ /* 0x002fe40008201000 */
[----:B--2---:R-:W-:Y:S02]  /*0530*/  ISETP.NE.OR P1, PT, R8, RZ, !P1 ;  /* 0x000000ff0800720c */ /* 0x004fe40004f25670 */
[----:B------:R-:W-:Y:S01]  /*0540*/  SHF.R.S32.HI R7, RZ, 0x3, R2 ;  /* 0x00000003ff077819 */ /* 0x000fe20000011402 */
[----:B------:R-:W-:Y:S01]  /*0550*/  FMUL R0, R0, UR4 ;  /* 0x0000000400007c20 */ /* 0x000fe20008400000 */
[----:B------:R-:W-:Y:S01]  /*0560*/  ULDC UR4, c[0x0][0x154] ;  /* 0x0000550000047ab9 */ /* 0x000fe20000000800 */
[----:B0-----:R-:W-:-:S02]  /*0570*/  I2FP.F32.U32 R6, UR8 ;  /* 0x0000000800067c45 */ /* 0x001fc40008201000 */
[----:B------:R-:W-:Y:S02]  /*0580*/  SHF.R.S32.HI R2, RZ, 0x1f, R2 ;  /* 0x0000001fff027819 */ /* 0x000fe40000011402 */
[----:B------:R-:W-:Y:S01]  /*0590*/  VOTEU.ALL UP2, P0 ;  /* 0x00000000003f7886 */ /* 0x000fe20000040000 */
[----:B------:R-:W-:Y:S01]  /*05a0*/  FMUL R6, R6, UR4 ;  /* 0x0000000406067c20 */ /* 0x000fe20008400000 */
[----:B------:R-:W0:Y:S01]  /*05b0*/  F2I.U32.TRUNC.NTZ R0, R0 ;  /* 0x0000000000007305 */ /* 0x000e22000020f000 */
[----:B------:R-:W-:Y:S01]  /*05c0*/  LEA.HI R2, R2, R7, RZ, 0x2 ;  /* 0x0000000702027211 */ /* 0x000fe200078f10ff */
[----:B------:R-:W-:Y:S01]  /*05d0*/  VOTEU.ALL UP3, P1 ;  /* 0x00000000003f7886 */ /* 0x000fe20000860000 */
[----:B------:R-:W1:Y:S01]  /*05e0*/  @!UP2 S2UR UR11, SR_CgaCtaId ;  /* 0x00000000000ba9c3 */ /* 0x000e620000008800 */
[----:B------:R-:W-:Y:S01]  /*05f0*/  UMOV UR4, 0x20 ;  /* 0x0000002000047882 */ /* 0x000fe20000000000 */
[----:B------:R-:W-:Y:S01]  /*0600*/  LOP3.LUT R2, R2, 0xfffffffc, RZ, 0xc0, !PT ;  /* 0xfffffffc02027812 */ /* 0x000fe200078ec0ff */
[----:B------:R-:W-:Y:S01]  /*0610*/  @!UP2 UMOV UR10, 0x400 ;  /* 0x00000400000aa882 */ /* 0x000fe20000000000 */
[----:B------:R-:W-:-:S04]  /*0620*/  @!UP2 UIADD3 UR4, -UR4, 0x100000, URZ ;  /* 0x001000000404a890 */ /* 0x000fc8000fffe13f */
[----:B------:R-:W-:Y:S02]  /*0630*/  @!UP2 USHF.L.U32 UR5, UR4, 0xb, URZ ;  /* 0x0000000b0405a899 */ /* 0x000fe4000800063f */
[----:B------:R-:W-:Y:S01]  /*0640*/  @!UP2 USHF.L.U32 UR4, UR4, 0x1, URZ ;  /* 0x000000010404a899 */ /* 0x000fe2000800063f */
[----:B------:R-:W2:Y:S01]  /*0650*/  F2I.U32.TRUNC.NTZ R6, R6 ;  /* 0x0000000600067305 */ /* 0x000ea2000020f000 */
[----:B------:R-:W-:Y:S01]  /*0660*/  VOTEU.ALL UP0, P0 ;  /* 0x00000000003f7886 */ /* 0x000fe20000000000 */
[----:B------:R-:W-:Y:S01]  /*0670*/  IMAD.IADD R2, R7, 0x1, -R2 ;  /* 0x0000000107027824 */ /* 0x000fe200078e0a02 */
[----:B------:R-:W5:Y:S01]  /*0680*/  @!UP3 S2UR UR18, SR_CgaCtaId ;  /* 0x000000000012b9c3 */ /* 0x000f620000008800 */
[----:B------:R-:W-:Y:S01]  /*0690*/  VOTEU.ALL UP1, P0 ;  /* 0x00000000003f7886 */ /* 0x000fe20000020000 */
[----:B------:R-:W-:Y:S01]  /*06a0*/  @!UP3 UMOV UR16, 0x400 ;  /* 0x000004000010b882 */ /* 0x000fe20000000000 */
[----:B------:R-:W-:Y:S01]  /*06b0*/  IMAD R2, R11, 0x4, R2 ;  /* 0x000000040b027824 */ /* 0x000fe200078e0202 */
[----:B0-----:R-:W-:Y:S01]  /*06c0*/  R2UR UR7, R0 ;  /* 0x00000000000772ca */ /* 0x001fe200000e0000 */
[----:B------:R-:W-:Y:S01]  /*06d0*/  VOTEU.ALL UP4, P1 ;  /* 0x00000000003f7886 */ /* 0x000fe20000880000 */
[----:B------:R-:W-:Y:S01]  /*06e0*/  VOTEU.ALL UP5, P1 ;  /* 0x00000000003f7886 */ /* 0x000fe200008a0000 */
[----:B------:R-:W-:Y:S01]  /*06f0*/  IMAD.SHL.U32 R7, R2, 0x4, RZ ;  /* 0x0000000402077824 */ /* 0x000fe200078e00ff */
[----:B------:R-:W0:Y:S01]  /*0700*/  LDC R0, c[0x0][0x140] ;  /* 0x00005000ff007b82 */ /* 0x000e220000000800 */
[----:B------:R-:W-:-:S02]  /*0710*/  LOP3.LUT P0, RZ, R4, 0x7, RZ, 0xc0, !PT ;  /* 0x0000000704ff7812 */ /* 0x000fc4000780c0ff */
[----:B--2---:R-:W-:Y:S02]  /*0720*/  R2UR UR9, R6 ;  /* 0x00000000060972ca */ /* 0x004fe400000e0000 */
[----:B------:R-:W-:Y:S01]  /*0730*/  LOP3.LUT R152, R2, 0xc, R7, 0x78, !PT ;  /* 0x0000000c02987812 */ /* 0x000fe200078e7807 */
[----:B-1----:R-:W-:Y:S02]  /*0740*/  @!UP2 ULEA UR13, UR11, UR10, 0x18 ;  /* 0x0000000a0b0da291 */ /* 0x002fe4000f8ec03f */
[----:B------:R-:W-:-:S04]  /*0750*/  @!UP3 UIADD3 UR10, -UR20, 0x100000, URZ ;  /* 0x00100000140ab890 */ /* 0x000fc8000fffe13f */
[----:B------:R-:W-:Y:S02]  /*0760*/  @!UP3 USHF.L.U32 UR11, UR10, 0xb, URZ ;  /* 0x0000000b0a0bb899 */ /* 0x000fe4000800063f */
[----:B------:R-:W-:Y:S01]  /*0770*/  @!UP3 USHF.L.U32 UR10, UR10, 0x1, URZ ;  /* 0x000000010a0ab899 */ /* 0x000fe2000800063f */
[----:B------:R-:W-:Y:S01]  /*0780*/  ISETP.LT.U32.AND P0, PT, R152, 0x2, !P0 ;  /* 0x000000029800780c */ /* 0x000fe20004701070 */
[----:B------:R-:W-:Y:S01]  /*0790*/  UIADD3 UR7, -UR7, URZ, URZ ;  /* 0x0000003f07077290 */ /* 0x000fe2000fffe13f */
[----:B------:R-:W-:Y:S01]  /*07a0*/  VOTEU.ALL UP2, P1 ;  /* 0x00000000003f7886 */ /* 0x000fe20000840000 */
[----:B-----5:R-:W-:Y:S02]  /*07b0*/  @!UP3 ULEA UR16, UR18, UR16, 0x18 ;  /* 0x000000101210b291 */ /* 0x020fe4000f8ec03f */
[----:B------:R-:W-:Y:S01]  /*07c0*/  UIADD3 UR9, -UR9, URZ, URZ ;  /* 0x0000003f09097290 */ /* 0x000fe2000fffe13f */
[----:B------:R-:W1:Y:S02]  /*07d0*/  FENCE.VIEW.ASYNC.S ;  /* 0x00000000000073c6 */ /* 0x000e640000000000 */
[----:B-1----:R-:W1:Y:S01]  /*07e0*/  @!UP0 SYNCS.EXCH.64 URZ, [UR13+0x70], UR4 ;  /* 0x000070040d3f85b2 */ /* 0x002e620008000100 */
[----:B------:R-:W-:Y:S01]  /*07f0*/  UIMAD UR7, UR12, UR7, UR15 ;  /* 0x000000070c0772a4 */ /* 0x000fe2000f8e020f */
[----:B------:R-:W-:Y:S01]  /*0800*/  VOTEU.ALL UP3, P1 ;  /* 0x00000000003f7886 */ /* 0x000fe20000860000 */
[----:B0-----:R-:W-:Y:S01]  /*0810*/  ISETP.EQ.U32.AND P2, PT, R0, 0x1, PT ;  /* 0x000000010000780c */ /* 0x001fe20003f42070 */
[----:B------:R0:W2:Y:S01]  /*0820*/  @!UP1 SYNCS.EXCH.64 URZ, [UR13+0x78], UR4 ;  /* 0x000078040d3f95b2 */ /* 0x0000a20008000100 */
[----:B------:R-:W-:Y:S01]  /*0830*/  NOP ;  /* 0x0000000000007918 */ /* 0x000fe20000000000 */
[----:B0-----:R-:W-:Y:S01]  /*0840*/  UIMAD UR4, UR17, UR9, UR8 ;  /* 0x00000009110472a4 */ /* 0x001fe2000f8e0208 */
[----:B------:R0:W0:Y:S05]  /*0850*/  @!UP2 SYNCS.EXCH.64 URZ, [UR16+0x50], UR10 ;  /* 0x0000500a103fa5b2 */ /* 0x00002a0008000100 */
[----:B------:R-:W-:-:S04]  /*0860*/  ISETP.NE.AND P1, PT, R152, UR4, PT ;  /* 0x0000000498007c0c */ /* 0x000fc8000bf25270 */
[----:B------:R-:W-:-:S04]  /*0870*/  ISETP.EQ.OR P1, PT, RZ, UR7, !P1 ;  /* 0x00000007ff007c0c */ /* 0x000fc8000cf22670 */
[----:B------:R-:W-:-:S04]  /*0880*/  PLOP3.LUT P0, PT, P0, P1, PT, 0x80, 0x0 ;  /* 0x000000000000781c */ /* 0x000fc80000703070 */
[----:B------:R-:W-:Y:S01]  /*0890*/  P2R R158, PR, RZ, 0x1 ;  /* 0x00000001ff9e7803 */ /* 0x000fe20000000000 */
[----:B------:R0:W0:Y:S01]  /*08a0*/  @!UP3 SYNCS.EXCH.64 URZ, [UR16+0x58], UR10 ;  /* 0x0000580a103fb5b2 */ /* 0x0000220008000100 */
[----:B------:R0:W0:Y:S01]  /*08b0*/  @!UP4 SYNCS.EXCH.64 URZ, [UR16+0x60], UR10 ;  /* 0x0000600a103fc5b2 */ /* 0x0000220008000100 */
[----:B------:R0:W0:Y:S01]  /*08c0*/  @!UP5 SYNCS.EXCH.64 URZ, [UR16+0x68], UR10 ;  /* 0x0000680a103fd5b2 */ /* 0x0000220008000100 */
[----:B------:R-:W-:Y:S01]  /*08d0*/  NOP ;  /* 0x0000000000007918 */ /* 0x000fe20000000000 */
[----:B-123--:R-:W-:Y:S05]  /*08e0*/  @!P2 BRA `(.L_x_3) ;  /* 0x000000000008a947 */ /* 0x00efea0003800000 */
[----:B0---4-:R-:W-:Y:S01]  /*08f0*/  UCGABAR_ARV ;  /* 0x00000000000079c7 */ /* 0x011fe20008000000 */
[----:B------:R-:W-:Y:S05]  /*0900*/  BRA `(.L_x_4) ;  /* 0x0000000000047947 */ /* 0x000fea0003800000 */
.L_x_3:
[----:B0---4-:R-:W-:Y:S01]  /*0910*/  NOP ;  /* 0x0000000000007918 */ /* 0x011fe20000000000 */
.L_x_4:
[----:B------:R-:W-:Y:S01]  /*0920*/  ULDC.64 UR4, c[0x0][0x598] ;  /* 0x0001660000047ab9 */ /* 0x000fe20000000a00 */
[----:B------:R-:W-:Y:S01]  /*0930*/  ULDC.64 UR38, c[0x0][0x208] ;  /* 0x0000820000267ab9 */ /* 0x000fe20000000a00 */
[----:B------:R-:W-:-:S04]  /*0940*/  ISETP.NE.U32.AND P0, PT, RZ, UR4, PT ;  /* 0x00000004ff007c0c */ /* 0x000fc8000bf05070 */
[----:B------:R-:W-:-:S13]  /*0950*/  ISETP.NE.AND.EX P0, PT, RZ, UR5, PT, P0 ;  /* 0x00000005ff007c0c */ /* 0x000fda000bf05300 */
[----:B------:R-:W-:Y:S05]  /*0960*/  @!P0 BRA `(.L_x_5) ;  /* 0x00000000001c8947 */ /* 0x000fea0003800000 */
[----:B------:R-:W0:Y:S02]  /*0970*/  LDC.64 R6, c[0x0][0x598] ;  /* 0x00016600ff067b82 */ /* 0x000e240000000a00 */
[----:B0-----:R-:W2:Y:S02]  /*0980*/  LDG.E.64 R6, desc[UR38][R6.64] ;  /* 0x0000002606067981 */ /* 0x001ea4000c1e1b00 */
[----:B--2---:R-:W-:-:S04]  /*0990*/  ISETP.NE.U32.AND P0, PT, R6, RZ, PT ;  /* 0x000000ff0600720c */ /* 0x004fc80003f05070 */
[----:B------:R-:W-:-:S13]  /*09a0*/  ISETP.NE.AND.EX P0, PT, R7, RZ, PT, P0 ;  /* 0x000000ff0700720c */ /* 0x000fda0003f05300 */
[----:B------:R-:W-:Y:S05]  /*09b0*/  @!P0 BRA `(.L_x_5) ;  /* 0x0000000000088947 */ /* 0x000fea0003800000 */
[----:B------:R0:W5:Y:S01]  /*09c0*/  LD.E R23, desc[UR38][R6.64] ;  /* 0x0000002606177980 */ /* 0x000162000c101900 */
[----:B------:R-:W-:Y:S05]  /*09d0*/  BRA `(.L_x_6) ;  /* 0x0000000000247947 */ /* 0x000fea0003800000 */
.L_x_5:
[----:B------:R-:W-:Y:S02]  /*09e0*/  ULDC.64 UR4, c[0x0][0x588] ;  /* 0x0001620000047ab9 */ /* 0x000fe40000000a00 */
[----:B------:R-:W-:-:S04]  /*09f0*/  ISETP.NE.U32.AND P0, PT, RZ, UR4, PT ;  /* 0x00000004ff007c0c */ /* 0x000fc8000bf05070 */
[----:B------:R-:W-:-:S13]  /*0a00*/  ISETP.NE.AND.EX P0, PT, RZ, UR5, PT, P0 ;  /* 0x00000005ff007c0c */ /* 0x000fda000bf05300 */
[----:B------:R-:W-:Y:S05]  /*0a10*/  @!P0 BRA `(.L_x_7) ;  /* 0x00000000000c8947 */ /* 0x000fea0003800000 */
[----:B------:R-:W0:Y:S02]  /*0a20*/  LDC.64 R6, c[0x0][0x588] ;  /* 0x00016200ff067b82 */ /* 0x000e240000000a00 */
[----:B0-----:R1:W5:Y:S01]  /*0a30*/  LDG.E R23, desc[UR38][R6.64] ;  /* 0x0000002606177981 */ /* 0x001362000c1e1900 */
[----:B------:R-:W-:Y:S05]  /*0a40*/  BRA `(.L_x_6) ;  /* 0x0000000000087947 */ /* 0x000fea0003800000 */
.L_x_7:
[----:B------:R-:W-:Y:S02]  /*0a50*/  ULDC UR4, c[0x0][0x580] ;  /* 0x0001600000047ab9 */ /* 0x000fe40000000800 */
[----:B------:R-:W-:-:S07]  /*0a60*/  IMAD.U32 R23, RZ, RZ, UR4 ;  /* 0x00000004ff177e24 */ /* 0x000fce000f8e00ff */
.L_x_6:
[----:B------:R-:W-:Y:S02]  /*0a70*/  ULDC.64 UR4, c[0x0][0x5a0] ;  /* 0x0001680000047ab9 */ /* 0x000fe40000000a00 */
[----:B------:R-:W-:-:S04]  /*0a80*/  ISETP.NE.U32.AND P0, PT, RZ, UR4, PT ;  /* 0x00000004ff007c0c */ /* 0x000fc8000bf05070 */
[----:B------:R-:W-:-:S13]  /*0a90*/  ISETP.NE.AND.EX P0, PT, RZ, UR5, PT, P0 ;  /* 0x00000005ff007c0c */ /* 0x000fda000bf05300 */
[----:B------:R-:W-:Y:S05]  /*0aa0*/  @!P0 BRA `(.L_x_8) ;  /* 0x00000000001c8947 */ /* 0x000fea0003800000 */
[----:B01----:R-:W0:Y:S02]  /*0ab0*/  LDC.64 R6, c[0x0][0x5a0] ;  /* 0x00016800ff067b82 */ /* 0x003e240000000a00 */
[----:B0-----:R-:W2:Y:S02]  /*0ac0*/  LDG.E.64 R6, desc[UR38][R6.64] ;  /* 0x0000002606067981 */ /* 0x001ea4000c1e1b00 */
[----:B--2---:R-:W-:-:S04]  /*0ad0*/  ISETP.NE.U32.AND P0, PT, R6, RZ, PT ;  /* 0x000000ff0600720c */ /* 0x004fc80003f05070 */
[----:B------:R-:W-:-:S13]  /*0ae0*/  ISETP.NE.AND.EX P0, PT, R7, RZ, PT, P0 ;  /* 0x000000ff0700720c */ /* 0x000fda0003f05300 */
[----:B------:R-:W-:Y:S05]  /*0af0*/  @!P0 BRA `(.L_x_8) ;  /* 0x0000000000088947 */ /* 0x000fea0003800000 */
[----:B------:R0:W5:Y:S01]  /*0b00*/  LD.E R22, desc[UR38][R6.64] ;  /* 0x0000002606167980 */ /* 0x000162000c101900 */
[----:B------:R-:W-:Y:S05]  /*0b10*/  BRA `(.L_x_9) ;  /* 0x0000000000247947 */ /* 0x000fea0003800000 */
.L_x_8:
[----:B------:R-:W-:Y:S02]  /*0b20*/  ULDC.64 UR4, c[0x0][0x590] ;  /* 0x0001640000047ab9 */ /* 0x000fe40000000a00 */
[----:B------:R-:W-:-:S04]  /*0b30*/  ISETP.NE.U32.AND P0, PT, RZ, UR4, PT ;  /* 0x00000004ff007c0c */ /* 0x000fc8000bf05070 */
[----:B------:R-:W-:-:S13]  /*0b40*/  ISETP.NE.AND.EX P0, PT, RZ, UR5, PT, P0 ;  /* 0x00000005ff007c0c */ /* 0x000fda000bf05300 */
[----:B------:R-:W-:Y:S05]  /*0b50*/  @!P0 BRA `(.L_x_10) ;  /* 0x00000000000c8947 */ /* 0x000fea0003800000 */
[----:B01----:R-:W0:Y:S02]  /*0b60*/  LDC.64 R6, c[0x0][0x590] ;  /* 0x00016400ff067b82 */ /* 0x003e240000000a00 */
[----:B0-----:R1:W5:Y:S01]  /*0b70*/  LDG.E R22, desc[UR38][R6.64] ;  /* 0x0000002606167981 */ /* 0x001362000c1e1900 */
[----:B------:R-:W-:Y:S05]  /*0b80*/  BRA `(.L_x_9) ;  /* 0x0000000000087947 */ /* 0x000fea0003800000 */
.L_x_10:
[----:B------:R-:W-:Y:S02]  /*0b90*/  ULDC UR4, c[0x0][0x584] ;  /* 0x0001610000047ab9 */ /* 0x000fe40000000800 */
[----:B------:R-:W-:-:S07]  /*0ba0*/  IMAD.U32 R22, RZ, RZ, UR4 ;  /* 0x00000004ff167e24 */ /* 0x000fce000f8e00ff */
.L_x_9:
[----:B------:R-:W-:Y:S01]  /*0bb0*/  ULDC UR4, c[0x0][0x65c] ;  /* 0x0001970000047ab9 */ /* 0x000fe20000000800 */
[----:B01----:R-:W0:Y:S01]  /*0bc0*/  LDC.64 R6, c[0x0][0x650] ;  /* 0x00019400ff067b82 */ /* 0x003e220000000a00 */
[----:B------:R-:W-:Y:S01]  /*0bd0*/  UISETP.NE.AND UP2, UPT, UR4, 0x1, UPT ;  /* 0x000000010400788c */ /* 0x000fe2000bf45270 */
[----:B------:R-:W-:Y:S01]  /*0be0*/  IMAD.MOV.U32 R19, RZ, RZ, -0x1 ;  /* 0xffffffffff137424 */ /* 0x000fe200078e00ff */
[----:B------:R-:W-:Y:S01]  /*0bf0*/  UISETP.NE.AND UP0, UPT, UR19, 0x2, UPT ;  /* 0x000000021300788c */ /* 0x000fe2000bf05270 */
[----:B------:R-:W-:Y:S01]  /*0c00*/  IMAD.MOV.U32 R18, RZ, RZ, -0x1 ;  /* 0xffffffffff127424 */ /* 0x000fe200078e00ff */
[----:B------:R-:W-:Y:S01]  /*0c10*/  UP2UR UR48, UPR, URZ, 0x4 ;  /* 0x000000043f307883 */ /* 0x000fe20008000000 */
[----:B------:R-:W-:-:S06]  /*0c20*/  IMAD.MOV.U32 R2, RZ, RZ, -0x1 ;  /* 0xffffffffff027424 */ /* 0x000fcc00078e00ff */
[----:B------:R-:W-:Y:S01]  /*0c30*/  @UP2 ULDC UR12, c[0x0][0x10] ;  /* 0x00000400000c2ab9 */ /* 0x000fe20000000800 */
[----:B------:R-:W-:Y:S01]  /*0c40*/  @UP2 UMOV UR4, UR8 ;  /* 0x0000000800042c82 */ /* 0x000fe20008000000 */
[----:B------:R-:W-:Y:S01]  /*0c50*/  @UP2 UMOV UR5, URZ ;  /* 0x0000003f00052c82 */ /* 0x000fe20008000000 */
[----:B------:R-:W-:Y:S01]  /*0c60*/  @!UP2 ULDC UR16, c[0x0][0xc] ;  /* 0x000003000010aab9 */ /* 0x000fe20000000800 */
[----:B------:R-:W-:Y:S01]  /*0c70*/  @UP2 UIMAD.WIDE.U32 UR12, UR15, UR12, UR4 ;  /* 0x0000000c0f0c22a5 */ /* 0x000fe2000f8e0004 */
[----:B------:R-:W-:Y:S02]  /*0c80*/  ULDC UR10, c[0x0][0xc] ;  /* 0x00000300000a7ab9 */ /* 0x000fe40000000800 */
[----:B------:R-:W-:Y:S01]  /*0c90*/  @UP2 UMOV UR4, URZ ;  /* 0x0000003f00042c82 */ /* 0x000fe20008000000 */
[----:B------:R-:W-:Y:S01]  /*0ca0*/  UMOV UR5, URZ ;  /* 0x0000003f00057c82 */ /* 0x000fe20008000000 */
[----:B------:R-:W-:Y:S01]  /*0cb0*/  @UP2 UIADD3 UR18, UR13, UR4, URZ ;  /* 0x000000040d122290 */ /* 0x000fe2000fffe03f */
[----:B------:R-:W-:-:S02]  /*0cc0*/  ULDC UR11, c[0x0][0x10] ;  /* 0x00000400000b7ab9 */ /* 0x000fc40000000800 */
[----:B------:R-:W-:Y:S01]  /*0cd0*/  UMOV UR4, UR15 ;  /* 0x0000000f00047c82 */ /* 0x000fe20008000000 */
[----:B------:R-:W-:Y:S02]  /*0ce0*/  UIMAD.WIDE.U32 UR10, UR10, UR11, URZ ;  /* 0x0000000b0a0a72a5 */ /* 0x000fe4000f8e003f */
[----:B------:R-:W-:Y:S01]  /*0cf0*/  @!UP2 UIMAD.WIDE.U32 UR4, UR8, UR16, UR4 ;  /* 0x000000100804a2a5 */ /* 0x000fe2000f8e0004 */
[----:B------:R-:W-:Y:S02]  /*0d00*/  ULDC UR13, c[0x0][0x14] ;  /* 0x00000500000d7ab9 */ /* 0x000fe40000000800 */
[----:B------:R-:W-:Y:S02]  /*0d10*/  UIMAD.WIDE.U32 UR36, UR10, UR13, URZ ;  /* 0x0000000d0a2472a5 */ /* 0x000fe4000f8e003f */
[----:B------:R-:W-:Y:S02]  /*0d20*/  UIMAD UR41, UR11, UR13, URZ ;  /* 0x0000000d0b2972a4 */ /* 0x000fe4000f8e023f */
[----:B------:R-:W-:Y:S01]  /*0d30*/  @!UP2 UMOV UR12, UR4 ;  /* 0x00000004000cac82 */ /* 0x000fe20008000000 */
[----:B------:R-:W-:Y:S01]  /*0d40*/  @!UP2 UMOV UR18, UR5 ;  /* 0x000000050012ac82 */ /* 0x000fe20008000000 */
[----:B------:R-:W-:-:S02]  /*0d50*/  UIADD3 UR41, UR37, UR41, URZ ;  /* 0x0000002925297290 */ /* 0x000fc4000fffe03f */
[----:B------:R-:W-:-:S04]  /*0d60*/  UIADD3 UR4, UP1, UR12, UR36, URZ ;  /* 0x000000240c047290 */ /* 0x000fc8000ff3e03f */
[----:B------:R-:W-:Y:S02]  /*0d70*/  UIADD3.X UR5, UR18, UR41, URZ, UP1, !UPT ;  /* 0x0000002912057290 */ /* 0x000fe40008ffe43f */
[----:B------:R-:W-:Y:S02]  /*0d80*/  USEL UR4, UR4, UR12, !UP0 ;  /* 0x0000000c04047287 */ /* 0x000fe4000c000000 */
[----:B------:R-:W-:-:S04]  /*0d90*/  USEL UR5, UR5, UR18, !UP0 ;  /* 0x0000001205057287 */ /* 0x000fc8000c000000 */
[----:B0-----:R-:W-:Y:S01]  /*0da0*/  ISETP.LE.U32.AND P0, PT, R6, UR4, PT ;  /* 0x0000000406007c0c */ /* 0x001fe2000bf03070 */
[----:B------:R-:W-:Y:S02]  /*0db0*/  IMAD.U32 R16, RZ, RZ, UR4 ;  /* 0x00000004ff107e24 */ /* 0x000fe4000f8e00ff */
[----:B------:R-:W-:Y:S02]  /*0dc0*/  IMAD.U32 R0, RZ, RZ, UR5 ;  /* 0x00000005ff007e24 */ /* 0x000fe4000f8e00ff */
[----:B------:R-:W-:-:S03]  /*0dd0*/  IMAD.U32 R17, RZ, RZ, UR5 ;  /* 0x00000005ff117e24 */ /* 0x000fc6000f8e00ff */
[----:B------:R-:W-:Y:S02]  /*0de0*/  ISETP.GE.U32.AND.EX P0, PT, R0, R7, PT, P0 ;  /* 0x000000070000720c */ /* 0x000fe40003f06100 */
[----:B------:R-:W-:-:S11]  /*0df0*/  PRMT R0, RZ, 0x7610, R0 ;  /* 0x00007610ff007816 */ /* 0x000fd60000000000 */
[----:B------:R-:W-:Y:S05]  /*0e00*/  @P0 BRA `(.L_x_11) ;  /* 0x0000000400500947 */ /* 0x000fea0003800000 */
[----:B------:R-:W-:Y:S01]  /*0e10*/  ULDC.64 UR18, c[0x0][0x628] ;  /* 0x00018a0000127ab9 */ /* 0x000fe20000000a00 */
[C---:B------:R-:W-:Y:S01]  /*0e20*/  R2UR UR20, R16.reuse ;  /* 0x00000000101472ca */ /* 0x040fe200000e0000 */
[----:B------:R-:W-:Y:S01]  /*0e30*/  ULDC UR16, c[0x0][0x630] ;  /* 0x00018c0000107ab9 */ /* 0x000fe20000000800 */
[----:B------:R-:W-:Y:S02]  /*0e40*/  ISETP.NE.U32.AND P0, PT, RZ, UR18, PT ;  /* 0x00000012ff007c0c */ /* 0x000fe4000bf05070 */
[----:B------:R-:W-:Y:S02]  /*0e50*/  R2UR UR4, R16 ;  /* 0x00000000100472ca */ /* 0x000fe400000e0000 */
[----:B------:R-:W-:Y:S02]  /*0e60*/  ISETP.NE.AND.EX P0, PT, RZ, UR19, PT, P0 ;  /* 0x00000013ff007c0c */ /* 0x000fe4000bf05300 */
[----:B------:R-:W-:-:S11]  /*0e70*/  R2UR UR5, R17 ;  /* 0x00000000110572ca */ /* 0x000fd600000e0000 */
[----:B------:R-:W-:Y:S05]  /*0e80*/  @!P0 BRA `(.L_x_12) ;  /* 0x0000000000308947 */ /* 0x000fea0003800000 */
[----:B------:R-:W-:Y:S01]  /*0e90*/  R2UR UR4, R16 ;  /* 0x00000000100472ca */ /* 0x000fe200000e0000 */
[----:B------:R-:W-:Y:S01]  /*0ea0*/  ULDC UR12, c[0x0][0x634] ;  /* 0x00018d00000c7ab9 */ /* 0x000fe20000000800 */
[----:B------:R-:W-:-:S11]  /*0eb0*/  R2UR UR15, R17 ;  /* 0x00000000110f72ca */ /* 0x000fd600000e0000 */
[----:B------:R-:W-:-:S04]  /*0ec0*/  UIADD3 UR12, UP1, UR4, UR12, URZ ;  /* 0x0000000c040c7290 */ /* 0x000fc8000ff3e03f */
[----:B------:R-:W-:-:S04]  /*0ed0*/  UIADD3.X UR15, URZ, UR15, URZ, UP1, !UPT ;  /* 0x0000000f3f0f7290 */ /* 0x000fc80008ffe43f */
[----:B------:R-:W-:-:S04]  /*0ee0*/  UIMAD.WIDE.U32 UR4, UR15, UR18, URZ ;  /* 0x000000120f0472a5 */ /* 0x000fc8000f8e003f */
[----:B------:R-:W-:Y:S02]  /*0ef0*/  UIMAD.WIDE.U32 UR10, UP1, UR12, UR19, UR4 ;  /* 0x000000130c0a72a5 */ /* 0x000fe4000f820004 */
[----:B------:R-:W-:Y:S02]  /*0f00*/  UIMAD.WIDE.U32 UR4, UR12, UR18, URZ ;  /* 0x000000120c0472a5 */ /* 0x000fe4000f8e003f */
[----:B------:R-:W-:Y:S02]  /*0f10*/  UIADD3.X UR13, URZ, URZ, URZ, UP1, !UPT ;  /* 0x0000003f3f0d7290 */ /* 0x000fe40008ffe43f */
[----:B------:R-:W-:Y:S01]  /*0f20*/  UIADD3 URZ, UP1, UR5, UR10, URZ ;  /* 0x0000000a053f7290 */ /* 0x000fe2000ff3e03f */
[----:B------:R-:W-:-:S03]  /*0f30*/  UMOV UR12, UR11 ;  /* 0x0000000b000c7c82 */ /* 0x000fc60008000000 */
[----:B------:R-:W-:-:S12]  /*0f40*/  UIMAD.WIDE.U32.X UR4, UR15, UR19, UR12, UP1 ;  /* 0x000000130f0472a5 */ /* 0x000fd800088e040c */
.L_x_12:
[----:B------:R-:W-:Y:S01]  /*0f50*/  USHF.R.U64 UR4, UR4, UR16, UR5 ;  /* 0x0000001004047299 */ /* 0x000fe20008001205 */
[----:B------:R-:W-:Y:S01]  /*0f60*/  R2UR UR11, R17 ;  /* 0x00000000110b72ca */ /* 0x000fe200000e0000 */
[----:B------:R-:W-:Y:S02]  /*0f70*/  USHF.R.U32.HI UR5, URZ, UR16, UR5 ;  /* 0x000000103f057299 */ /* 0x000fe40008011605 */
[----:B------:R-:W-:Y:S01]  /*0f80*/  UIADD3 UR12, UP1, URZ, -UR4, URZ ;  /* 0x800000043f0c7290 */ /* 0x000fe2000ff3e03f */
[----:B------:R-:W-:Y:S01]  /*0f90*/  ULDC.64 UR18, c[0x0][0x620] ;  /* 0x0001880000127ab9 */ /* 0x000fe20000000a00 */
[----:B------:R-:W-:Y:S02]  /*0fa0*/  UISETP.NE.AND UP2, UPT, UR48, URZ, UPT ;  /* 0x0000003f3000728c */ /* 0x000fe4000bf45270 */
[----:B------:R-:W-:Y:S01]  /*0fb0*/  UIADD3.X UR5, URZ, ~UR5, URZ, UP1, !UPT ;  /* 0x800000053f057290 */ /* 0x000fe20008ffe43f */
[----:B------:R-:W-:Y:S01]  /*0fc0*/  UMOV UR10, UR20 ;  /* 0x00000014000a7c82 */ /* 0x000fe20008000000 */
[----:B------:R-:W-:-:S02]  /*0fd0*/  ULDC UR13, c[0x0][0x618] ;  /* 0x00018600000d7ab9 */ /* 0x000fc40000000800 */
[----:B------:R-:W-:Y:S02]  /*0fe0*/  UIMAD UR5, UR5, UR18, URZ ;  /* 0x00000012050572a4 */ /* 0x000fe4000f8e023f */
[----:B------:R-:W-:Y:S02]  /*0ff0*/  UIMAD.WIDE.U32 UR10, UR12, UR18, UR10 ;  /* 0x000000120c0a72a5 */ /* 0x000fe4000f8e000a */
[----:B------:R-:W-:Y:S02]  /*1000*/  UIMAD UR12, UR12, UR19, UR5 ;  /* 0x000000130c0c72a4 */ /* 0x000fe4000f8e0205 */
[----:B------:R-:W-:Y:S02]  /*1010*/  @UP2 UIMAD UR7, UR17, UR9, UR8 ;  /* 0x00000009110722a4 */ /* 0x000fe4000f8e0208 */
[----:B------:R-:W-:Y:S01]  /*1020*/  UIADD3 UR11, UR11, UR12, URZ ;  /* 0x0000000c0b0b7290 */ /* 0x000fe2000fffe03f */
[----:B------:R-:W-:Y:S01]  /*1030*/  ULDC.64 UR8, c[0x0][0x640] ;  /* 0x0001900000087ab9 */ /* 0x000fe20000000a00 */
[----:B------:R-:W-:-:S02]  /*1040*/  ULDC UR15, c[0x0][0x608] ;  /* 0x00018200000f7ab9 */ /* 0x000fc40000000800 */
[----:B------:R-:W-:Y:S01]  /*1050*/  USHF.R.U64 UR20, UR10, UR13, UR11 ;  /* 0x0000000d0a147299 */ /* 0x000fe2000800120b */
[----:B------:R-:W-:Y:S01]  /*1060*/  ISETP.NE.U32.AND P0, PT, RZ, UR8, PT ;  /* 0x00000008ff007c0c */ /* 0x000fe2000bf05070 */
[----:B------:R-:W-:Y:S01]  /*1070*/  USHF.R.U32.HI UR11, URZ, UR13, UR11 ;  /* 0x0000000d3f0b7299 */ /* 0x000fe2000801160b */
[----:B------:R-:W-:Y:S02]  /*1080*/  ULDC UR21, c[0x0][0x658] ;  /* 0x0001960000157ab9 */ /* 0x000fe40000000800 */
[----:B------:R-:W-:Y:S01]  /*1090*/  ISETP.NE.AND.EX P0, PT, RZ, UR9, PT, P0 ;  /* 0x00000009ff007c0c */ /* 0x000fe2000bf05300 */
[----:B------:R-:W-:Y:S02]  /*10a0*/  USHF.R.U64 UR25, UR20, UR15, UR11 ;  /* 0x0000000f14197299 */ /* 0x000fe4000800120b */
[----:B------:R-:W-:Y:S01]  /*10b0*/  USHF.R.U32.HI UR11, URZ, UR15, UR11 ;  /* 0x0000000f3f0b7299 */ /* 0x000fe2000801160b */
[----:B------:R-:W-:Y:S01]  /*10c0*/  UMOV UR10, 0xffffffff ;  /* 0xffffffff000a7882 */ /* 0x000fe20000000000 */
[----:B------:R-:W-:Y:S01]  /*10d0*/  ULDC UR5, c[0x0][0x600] ;  /* 0x0001800000057ab9 */ /* 0x000fe20000000800 */
[----:B------:R-:W-:-:S02]  /*10e0*/  USHF.L.U32 UR10, UR10, UR21, URZ ;  /* 0x000000150a0a7299 */ /* 0x000fc4000800063f */
[----:B------:R-:W-:Y:S02]  /*10f0*/  USHF.R.U64 UR26, UR25, UR21, UR11 ;  /* 0x00000015191a7299 */ /* 0x000fe4000800120b */
[----:B------:R-:W-:Y:S02]  /*1100*/  ULOP3.LUT UR15, URZ, UR10, URZ, 0x33, !UPT ;  /* 0x0000000a3f0f7292 */ /* 0x000fe4000f8e333f */
[----:B------:R-:W-:Y:S02]  /*1110*/  UIADD3 UR19, UR5, -0x1, URZ ;  /* 0xffffffff05137890 */ /* 0x000fe4000fffe03f */
[----:B------:R-:W-:Y:S01]  /*1120*/  USHF.R.U32.HI UR11, URZ, UR21, UR11 ;  /* 0x000000153f0b7299 */ /* 0x000fe2000801160b */
[----:B------:R-:W-:Y:S01]  /*1130*/  ULDC UR22, c[0x0][0x648] ;  /* 0x0001920000167ab9 */ /* 0x000fe20000000800 */
[----:B------:R-:W-:Y:S01]  /*1140*/  ULDC UR23, c[0x0][0x638] ;  /* 0x00018e0000177ab9 */ /* 0x000fe20000000800 */
[----:B------:R-:W-:Y:S01]  /*1150*/  UMOV UR24, 0x1 ;  /* 0x0000000100187882 */ /* 0x000fe20000000000 */
[----:B------:R-:W-:Y:S01]  /*1160*/  UMOV UR10, UR26 ;  /* 0x0000001a000a7c82 */ /* 0x000fe20008000000 */
[----:B------:R-:W-:Y:S07]  /*1170*/  @!P0 BRA `(.L_x_13) ;  /* 0x0000000000308947 */ /* 0x000fee0003800000 */
[----:B------:R-:W-:Y:S02]  /*1180*/  ULDC UR16, c[0x0][0x64c] ;  /* 0x0001930000107ab9 */ /* 0x000fe40000000800 */
        /* <DEDUP_REMOVED lines=8> */
[----:B------:R-:W-:-:S07]  /*1210*/  UIMAD.WIDE.U32.X UR8, UR18, UR9, UR16, UP1 ;  /* 0x00000009120872a5 */ /* 0x000fce00088e0410 */
[----:B------:R-:W-:Y:S01]  /*1220*/  UMOV UR10, UR8 ;  /* 0x00000008000a7c82 */ /* 0x000fe20008000000 */
[----:B------:R-:W-:-:S05]  /*1230*/  UMOV UR11, UR9 ;  /* 0x00000009000b7c82 */ /* 0x000fca0008000000 */
.L_x_13:
[----:B------:R-:W-:Y:S01]  /*1240*/  USHF.R.U64 UR9, UR10, UR22, UR11 ;  /* 0x000000160a097299 */ /* 0x000fe2000800120b */
[----:B------:R-:W-:Y:S01]  /*1250*/  IMAD.MOV.U32 R0, RZ, RZ, 0x1 ;  /* 0x00000001ff007424 */ /* 0x000fe200078e00ff */
[----:B------:R-:W-:Y:S01]  /*1260*/  USHF.L.U32 UR8, UR24, UR21, URZ ;  /* 0x0000001518087299 */ /* 0x000fe2000800063f */
[----:B------:R-:W-:Y:S01]  /*1270*/  IMAD.U32 R2, RZ, RZ, UR4 ;  /* 0x00000004ff027e24 */ /* 0x000fe2000f8e00ff */
[----:B------:R-:W-:Y:S02]  /*1280*/  ULOP3.LUT UR15, UR25, UR15, URZ, 0xc0, !UPT ;  /* 0x0000000f190f7292 */ /* 0x000fe4000f8ec03f */
[----:B------:R-:W-:Y:S02]  /*1290*/  UIADD3 UR10, -UR9, URZ, URZ ;  /* 0x0000003f090a7290 */ /* 0x000fe4000fffe13f */
[----:B------:R-:W-:Y:S02]  /*12a0*/  UIMAD UR15, UR8, UR9, UR15 ;  /* 0x00000009080f72a4 */ /* 0x000fe4000f8e020f */
[----:B------:R-:W-:-:S02]  /*12b0*/  ULOP3.LUT UR19, UR20, UR19, URZ, 0xc0, !UPT ;  /* 0x0000001314137292 */ /* 0x000fc4000f8ec03f */
[----:B------:R-:W-:Y:S01]  /*12c0*/  UIMAD UR8, UR10, UR23, UR26 ;  /* 0x000000170a0872a4 */ /* 0x000fe2000f8e021a */
[----:B------:R-:W-:Y:S01]  /*12d0*/  ULDC UR9, c[0x0][0x610] ;  /* 0x0001840000097ab9 */ /* 0x000fe20000000800 */
[----:B------:R-:W-:Y:S02]  /*12e0*/  UISETP.NE.AND UP1, UPT, UR48, URZ, UPT ;  /* 0x0000003f3000728c */ /* 0x000fe4000bf25270 */
[----:B------:R-:W-:Y:S02]  /*12f0*/  UIMAD UR7, UR15, UR9, UR7 ;  /* 0x000000090f0772a4 */ /* 0x000fe4000f8e0207 */
[----:B------:R-:W-:-:S04]  /*1300*/  UIMAD UR8, UR8, UR5, UR19 ;  /* 0x00000005080872a4 */ /* 0x000fc8000f8e0213 */
[----:B------:R-:W-:Y:S02]  /*1310*/  USEL UR5, UR8, UR7, !UP1 ;  /* 0x0000000708057287 */ /* 0x000fe4000c800000 */
[----:B------:R-:W-:-:S04]  /*1320*/  USEL UR7, UR7, UR8, !UP1 ;  /* 0x0000000807077287 */ /* 0x000fc8000c800000 */
[----:B------:R-:W-:Y:S02]  /*1330*/  IMAD.U32 R18, RZ, RZ, UR5 ;  /* 0x00000005ff127e24 */ /* 0x000fe4000f8e00ff */
[----:B------:R-:W-:-:S07]  /*1340*/  IMAD.U32 R19, RZ, RZ, UR7 ;  /* 0x00000007ff137e24 */ /* 0x000fce000f8e00ff */
.L_x_11:
[----:B------:R-:W-:Y:S05]  /*1350*/  @!P2 BRA `(.L_x_14) ;  /* 0x00000000000ca947 */ /* 0x000fea0003800000 */
[----:B------:R-:W-:Y:S01]  /*1360*/  UCGABAR_WAIT ;  /* 0x0000000000007dc7 */ /* 0x000fe20008000000 */
[----:B------:R-:W-:Y:S01]  /*1370*/  CCTL.IVALL ;  /* 0x00000000ff00798f */ /* 0x000fe20002000000 */
[----:B------:R-:W-:Y:S05]  /*1380*/  BRA `(.L_x_15) ;  /* 0x0000000000047947 */ /* 0x000fea0003800000 */
.L_x_14:
[----:B------:R-:W-:Y:S06]  /*1390*/  BAR.SYNC.DEFER_BLOCKING 0x0 ;  /* 0x0000000000007b1d */ /* 0x000fec0000010000 */
.L_x_15:
[----:B------:R-:W-:Y:S02]  /*13a0*/  ULDC UR4, c[0x0][0x28c] ;  /* 0x0000a30000047ab9 */ /* 0x000fe40000000800 */
[----:B------:R-:W-:-:S04]  /*13b0*/  UIADD3 UR4, UR4, 0x3f, URZ ;  /* 0x0000003f04047890 */ /* 0x000fc8000fffe03f */
[----:B------:R-:W-:-:S04]  /*13c0*/  USHF.R.S32.HI UR5, URZ, 0x1f, UR4 ;  /* 0x0000001f3f057899 */ /* 0x000fc80008011404 */
[----:B------:R-:W-:-:S04]  /*13d0*/  ULEA.HI UR5, UR5, UR4, URZ, 0x6 ;  /* 0x0000000405057291 */ /* 0x000fc8000f8f303f */
[----:B------:R-:W-:Y:S01]  /*13e0*/  USHF.R.S32.HI UR42, URZ, 0x6, UR5 ;  /* 0x000000063f2a7899 */ /* 0x000fe20008011405 */
[----:B------:R-:W-:Y:S11]  /*13f0*/  @!P3 BRA `(.L_x_16) ;  /* 0x0000007400e8b947 */ /* 0x000ff60003800000 */
[----:B------:R-:W-:-:S06]  /*1400*/  UISETP.GT.U32.AND UP1, UPT, UR14, 0x1, UPT ;  /* 0x000000010e00788c */ /* 0x000fcc000bf24070 */
[----:B------:R-:W-:-:S13]  /*1410*/  PLOP3.LUT P0, PT, PT, PT, UP1, 0x80, 0x0 ;  /* 0x000000000000781c */ /* 0x000fda0003f0f018 */
[----:B------:R-:W-:Y:S05]  /*1420*/  @P0 EXIT ;  /* 0x000000000000094d */ /* 0x000fea0003800000 */
.L_x_17:
[----:B------:R-:W-:-:S08]  /*1430*/  NOP ;  /* 0x0000000000007918 */ /* 0x000fd00000000000 */
[----:B------:R-:W0:Y:S02]  /*1440*/  USETMAXREG.TRY_ALLOC.CTAPOOL UP1, 0xe8 ;  /* 0x000000e8000079c8 */ /* 0x000e240008020600 */
[----:B0-----:R-:W-:-:S13]  /*1450*/  PLOP3.LUT P0, PT, PT, PT, UP1, 0x80, 0x0 ;  /* 0x000000000000781c */ /* 0x001fda0003f0f018 */
[----:B------:R-:W-:Y:S05]  /*1460*/  @!P0 BRA `(.L_x_17) ;  /* 0xfffffffc00f08947 */ /* 0x000fea000383ffff */
[----:B------:R-:W-:-:S13]  /*1470*/  LOP3.LUT P0, RZ, R0, 0xff, RZ, 0xc0, !PT ;  /* 0x000000ff00ff7812 */ /* 0x000fda000780c0ff */
[----:B------:R-:W-:Y:S05]  /*1480*/  @!P0 EXIT ;  /* 0x000000000000894d */ /* 0x000fea0003800000 */
[----:B------:R-:W0:Y:S01]  /*1490*/  S2UR UR5, SR_CgaCtaId ;  /* 0x00000000000579c3 */ /* 0x000e220000008800 */
[----:B------:R-:W-:Y:S01]  /*14a0*/  VIADD R5, R5, 0xffffffff ;  /* 0xffffffff05057836 */ /* 0x000fe20000000000 */
[CC--:B------:R-:W-:Y:S01]  /*14b0*/  LEA.HI R0, R9.reuse, R4.reuse, RZ, 0x2 ;  /* 0x0000000409007211 */ /* 0x0c0fe200078f10ff */
[----:B------:R-:W-:Y:S01]  /*14c0*/  UMOV UR43, 0x400 ;  /* 0x00000400002b7882 */ /* 0x000fe20000000000 */
[----:B------:R-:W-:Y:S01]  /*14d0*/  LEA.HI R9, R9, R4, RZ, 0x5 ;  /* 0x0000000409097211 */ /* 0x000fe200078f28ff */
[----:B------:R-:W-:Y:S01]  /*14e0*/  USHF.R.U32.HI UR4, URZ, 0x2, UR42 ;  /* 0x000000023f047899 */ /* 0x000fe2000801162a */
[----:B------:R-:W-:Y:S01]  /*14f0*/  R2UR UR45, R5 ;  /* 0x00000000052d72ca */ /* 0x000fe200000e0000 */
[----:B------:R-:W-:Y:S01]  /*1500*/  ULOP3.LUT UR44, UR42, 0x3, URZ, 0xc0, !UPT ;  /* 0x000000032a2c7892 */ /* 0x000fe2000f8ec03f */
[--C-:B------:R-:W-:Y:S01]  /*1510*/  SHF.R.S32.HI R154, RZ, 0x2, R0.reuse ;  /* 0x00000002ff9a7819 */ /* 0x100fe20000011400 */
[----:B------:R-:W-:Y:S01]  /*1520*/  UISETP.LT.AND UP1, UPT, UR42, 0x1, UPT ;  /* 0x000000012a00788c */ /* 0x000fe2000bf21270 */
[----:B------:R-:W-:Y:S01]  /*1530*/  SHF.R.S32.HI R3, RZ, 0x1f, R0 ;  /* 0x0000001fff037819 */ /* 0x000fe20000011400 */
[----:B------:R-:W-:Y:S01]  /*1540*/  ULOP3.LUT UR4, UR4, 0x1, URZ, 0xc0, !UPT ;  /* 0x0000000104047892 */ /* 0x000fe2000f8ec03f */
[----:B------:R-:W-:Y:S01]  /*1550*/  SHF.R.S32.HI R9, RZ, 0x5, R9 ;  /* 0x00000005ff097819 */ /* 0x000fe20000011409 */
[----:B------:R-:W-:Y:S01]  /*1560*/  ULDC UR6, c[0x0][0x284] ;  /* 0x0000a10000067ab9 */ /* 0x000fe20000000800 */
[----:B------:R-:W-:Y:S01]  /*1570*/  LEA.HI R3, R3, R154, RZ, 0x3 ;  /* 0x0000009a03037211 */ /* 0x000fe200078f18ff */
[----:B------:R-:W-:Y:S01]  /*1580*/  USEL UR44, UR44, URZ, !UP0 ;  /* 0x0000003f2c2c7287 */ /* 0x000fe2000c000000 */
[----:B------:R-:W-:Y:S01]  /*1590*/  LOP3.LUT R153, R0, 0xfffffffc, RZ, 0xc0, !PT ;  /* 0xfffffffc00997812 */ /* 0x000fe200078ec0ff */
[----:B------:R-:W-:Y:S01]  /*15a0*/  USEL UR46, UR42, 0x1, UP1 ;  /* 0x000000012a2e7887 */ /* 0x000fe20008800000 */
[----:B------:R-:W-:Y:S01]  /*15b0*/  LOP3.LUT R3, R3, 0xfffffff8, RZ, 0xc0, !PT ;  /* 0xfffffff803037812 */ /* 0x000fe200078ec0ff */
[----:B------:R-:W-:Y:S01]  /*15c0*/  USHF.L.U32 UR45, UR45, 0x3, URZ ;  /* 0x000000032d2d7899 */ /* 0x000fe2000800063f */
[----:B------:R-:W-:Y:S01]  /*15d0*/  ISETP.NE.AND P0, PT, R5, RZ, PT ;  /* 0x000000ff0500720c */ /* 0x000fe20003f05270 */
[----:B------:R-:W-:Y:S01]  /*15e0*/  UISETP.EQ.U32.AND UP0, UPT, UR4, 0x1, !UP0 ;  /* 0x000000010400788c */ /* 0x000fe2000c702070 */
[----:B------:R-:W-:Y:S01]  /*15f0*/  IMAD.IADD R153, R4, 0x1, -R153 ;  /* 0x0000000104997824 */ /* 0x000fe200078e0a99 */
[----:B------:R-:W-:Y:S01]  /*1600*/  USHF.L.U32 UR49, UR42, 0x1, URZ ;  /* 0x000000012a317899 */ /* 0x000fe2000800063f */
[----:B------:R-:W-:Y:S01]  /*1610*/  IMAD.IADD R154, R154, 0x1, -R3 ;  /* 0x000000019a9a7824 */ /* 0x000fe200078e0a03 */
[----:B0-----:R-:W-:Y:S01]  /*1620*/  ULEA UR43, UR5, UR43, 0x18 ;  /* 0x0000002b052b7291 */ /* 0x001fe2000f8ec03f */
[----:B------:R-:W-:Y:S01]  /*1630*/  IMAD.U32 R157, RZ, RZ, UR45 ;  /* 0x0000002dff9d7e24 */ /* 0x000fe2000f8e00ff */
[----:B------:R-:W-:Y:S01]  /*1640*/  SEL R163, RZ, 0x1, P0 ;  /* 0x00000001ffa37807 */ /* 0x000fe20000000000 */
[--C-:B------:R-:W-:Y:S01]  /*1650*/  IMAD R161, R9, -0x10, -R154.reuse ;  /* 0xfffffff009a17824 */ /* 0x100fe200078e0a9a */
[----:B------:R-:W-:Y:S01]  /*1660*/  UIADD3 UR50, UR43, 0x50, URZ ;  /* 0x000000502b327890 */ /* 0x000fe2000fffe03f */
[--C-:B------:R-:W-:Y:S01]  /*1670*/  SHF.R.S32.HI R155, RZ, 0x1f, R154.reuse ;  /* 0x0000001fff9b7819 */ /* 0x100fe2000001149a */
[----:B------:R-:W-:Y:S01]  /*1680*/  UIADD3 UR46, -UR46, UR42, URZ ;  /* 0x0000002a2e2e7290 */ /* 0x000fe2000fffe13f */
[----:B------:R-:W-:Y:S01]  /*1690*/  LOP3.LUT R160, R157, 0x8, RZ, 0xc0, !PT ;  /* 0x000000089da07812 */ /* 0x000fe200078ec0ff */
[----:B------:R-:W-:Y:S01]  /*16a0*/  VIADD R161, R161, UR6 ;  /* 0x00000006a1a17c36 */ /* 0x000fe20008000000 */
[----:B------:R-:W-:Y:S01]  /*16b0*/  LOP3.LUT R157, R157, 0x8, RZ, 0xc, !PT ;  /* 0x000000089d9d7812 */ /* 0x000fe200078e0cff */
[----:B------:R-:W-:Y:S01]  /*16c0*/  IMAD.U32 R156, RZ, RZ, UR50 ;  /* 0x00000032ff9c7e24 */ /* 0x000fe2000f8e00ff */
[----:B------:R-:W-:Y:S01]  /*16d0*/  LOP3.LUT R160, R160, 0x18, RZ, 0x3c, !PT ;  /* 0x00000018a0a07812 */ /* 0x000fe200078e3cff */
[----:B------:R-:W-:Y:S01]  /*16e0*/  IMAD.WIDE R154, R9, 0x10, R154 ;  /* 0x00000010099a7825 */ /* 0x000fe200078e029a */
[----:B------:R-:W-:-:S03]  /*16f0*/  USEL UR47, URZ, 0x1, !UP0 ;  /* 0x000000013f2f7887 */ /* 0x000fc6000c000000 */
[----:B------:R-:W-:-:S09]  /*1700*/  VIADD R159, R156, UR45 ;  /* 0x0000002d9c9f7c36 */ /* 0x000fd20008000000 */
.L_x_297:
[----:B------:R-:W-:Y:S01]  /*1710*/  SHF.L.U32 R0, R163, 0x1f, RZ ;  /* 0x0000001fa3007819 */ /* 0x000fe200000006ff */
[----:B------:R-:W-:Y:S02]  /*1720*/  ULDC UR4, c[0x0][0x28c] ;  /* 0x0000a30000047ab9 */ /* 0x000fe40000000800 */
[----:B------:R-:W-:Y:S01]  /*1730*/  ISETP.LT.AND P1, PT, RZ, UR4, PT ;  /* 0x00000004ff007c0c */ /* 0x000fe2000bf21270 */
[----:B------:R-:W0:Y:S02]  /*1740*/  SYNCS.PHASECHK.TRANS64.TRYWAIT P0, [R156+UR45], R0 ;  /* 0x000000009c0075a7 */ /* 0x000e24000800016d */
[----:B0-234-:R-:W-:Y:S10]  /*1750*/  @!P0 BRA `(.L_x_18) ;  /* 0x0000008400288947 */ /* 0x01dff40003800000 */
.L_x_319:
[----:B------:R-:W-:Y:S05]  /*1760*/  @P1 BRA `(.L_x_19) ;  /* 0x0000000000401947 */ /* 0x000fea0003800000 */
[----:B0-----:R-:W-:Y:S01]  /*1770*/  MOV R0, 0x0 ;  /* 0x0000000000007802 */ /* 0x001fe20000000f00 */
[----:B------:R-:W-:Y:S01]  /*1780*/  ULDC.64 UR4, c[0x4][0x68] ;  /* 0x01001a0000047ab9 */ /* 0x000fe20000000a00 */
[----:B------:R-:W-:Y:S01]  /*1790*/  ULDC.64 UR6, c[0x4][0x8] ;  /* 0x0100020000067ab9 */ /* 0x000fe20000000a00 */
[----:B------:R-:W-:Y:S01]  /*17a0*/  IMAD.U32 R4, RZ, RZ, UR4 ;  /* 0x00000004ff047e24 */ /* 0x000fe2000f8e00ff */
[----:B------:R0:W1:Y:S01]  /*17b0*/  LDC.64 R14, c[0x4][R0] ;  /* 0x01000000000e7b82 */ /* 0x0000620000000a00 */
[----:B------:R-:W-:Y:S01]  /*17c0*/  IMAD.U32 R5, RZ, RZ, UR5 ;  /* 0x00000005ff057e24 */ /* 0x000fe2000f8e00ff */
[----:B------:R-:W-:Y:S01]  /*17d0*/  ULDC.64 UR4, c[0x4][0x70] ;  /* 0x01001c0000047ab9 */ /* 0x000fe20000000a00 */
[----:B------:R-:W-:Y:S02]  /*17e0*/  IMAD.U32 R10, RZ, RZ, UR6 ;  /* 0x00000006ff0a7e24 */ /* 0x000fe4000f8e00ff */
[----:B------:R-:W-:Y:S02]  /*17f0*/  IMAD.U32 R6, RZ, RZ, UR4 ;  /* 0x00000004ff067e24 */ /* 0x000fe4000f8e00ff */
[----:B------:R-:W-:-:S02]  /*1800*/  IMAD.U32 R7, RZ, RZ, UR5 ;  /* 0x00000005ff077e24 */ /* 0x000fc4000f8e00ff */
[----:B------:R-:W-:Y:S02]  /*1810*/  IMAD.U32 R11, RZ, RZ, UR7 ;  /* 0x00000007ff0b7e24 */ /* 0x000fe4000f8e00ff */
[----:B------:R-:W-:Y:S02]  /*1820*/  IMAD.MOV.U32 R8, RZ, RZ, 0x1e1 ;  /* 0x000001e1ff087424 */ /* 0x000fe400078e00ff */
[----:B------:R-:W-:Y:S02]  /*1830*/  IMAD.MOV.U32 R12, RZ, RZ, 0x1 ;  /* 0x00000001ff0c7424 */ /* 0x000fe400078e00ff */
[----:B0-----:R-:W-:-:S07]  /*1840*/  IMAD.MOV.U32 R13, RZ, RZ, RZ ;  /* 0x000000ffff0d7224 */ /* 0x001fce00078e00ff */
[----:B------:R-:W-:-:S07]  /*1850*/  LEPC R20, `(.L_x_19) ;  /* 0x000000001014794e */ /* 0x000fce0000000000 */
[----:B-1---5:R-:W-:Y:S05]  /*1860*/  CALL.ABS.NOINC R14 ;  /* 0x000000000e007343 */ /* 0x022fea0003c00000 */
.L_x_19:
[----:B------:R-:W-:-:S06]  /*1870*/  ULOP3.LUT UR4, UR40, 0x1, URZ, 0xfc, !UPT ;  /* 0x0000000128047892 */ /* 0x000fcc000f8efc3f */
[----:B0-----:R-:W-:-:S05]  /*1880*/  IMAD.U32 R0, RZ, RZ, UR4 ;  /* 0x00000004ff007e24 */ /* 0x001fca000f8e00ff */
[----:B------:R-:W-:-:S13]  /*1890*/  ISETP.NE.AND P0, PT, R0, 0x3, PT ;  /* 0x000000030000780c */ /* 0x000fda0003f05270 */
[----:B------:R-:W-:Y:S05]  /*18a0*/  @!P0 BRA `(.L_x_20) ;  /* 0x0000000000048947 */ /* 0x000fea0003800000 */
[----:B------:R-:W-:Y:S01]  /*18b0*/  BPT.TRAP 0x1 ;  /* 0x000000040000795c */ /* 0x000fe20000300000 */
.L_x_20:
[----:B------:R-:W-:Y:S02]  /*18c0*/  IMAD.U32 R3, RZ, RZ, UR44 ;  /* 0x0000002cff037e24 */ /* 0x000fe4000f8e00ff */
[----:B------:R-:W-:-:S03]  /*18d0*/  IMAD.U32 R0, RZ, RZ, UR47 ;  /* 0x0000002fff007e24 */ /* 0x000fc6000f8e00ff */
[----:B------:R-:W-:Y:S02]  /*18e0*/  LEA R3, R3, UR43, 0x3 ;  /* 0x0000002b03037c11 */ /* 0x000fe4000f8e18ff */
[----:B------:R-:W-:-:S04]  /*18f0*/  SHF.L.U32 R0, R0, 0x1f, RZ ;  /* 0x0000001f00007819 */ /* 0x000fc800000006ff */
[----:B------:R0:W1:Y:S01]  /*1900*/  SYNCS.PHASECHK.TRANS64.TRYWAIT P1, [R3+URZ], R0 ;  /* 0x00000000030075a7 */ /* 0x000062000802017f */
[----:B------:R-:W-:Y:S05]  /*1910*/  @!P0 BRA `(.L_x_21) ;  /* 0x0000000000048947 */ /* 0x000fea0003800000 */
[----:B------:R-:W-:Y:S01]  /*1920*/  BPT.TRAP 0x1 ;  /* 0x000000040000795c */ /* 0x000fe20000300000 */
.L_x_21:
[----:B------:R-:W-:-:S05]  /*1930*/  IMAD.U32 R4, RZ, RZ, UR46 ;  /* 0x0000002eff047e24 */ /* 0x000fca000f8e00ff */
[----:B------:R-:W-:Y:S01]  /*1940*/  ISETP.GE.AND P2, PT, R4, 0x1, PT ;  /* 0x000000010400780c */ /* 0x000fe20003f46270 */
[----:B-1----:R-:W-:-:S12]  /*1950*/  @P1 BRA `(.L_x_22) ;  /* 0x0000000000081947 */ /* 0x002fd80003800000 */
[----:B------:R-:W1:Y:S02]  /*1960*/  SYNCS.PHASECHK.TRANS64.TRYWAIT P1, [R3+URZ], R0 ;  /* 0x00000000030075a7 */ /* 0x000e64000802017f */
[----:B-1----:R-:W-:Y:S05]  /*1970*/  @!P1 BRA `(.L_x_23) ;  /* 0x0000008000b49947 */ /* 0x002fea0003800000 */
.L_x_22:
[----:B------:R-:W-:Y:S05]  /*1980*/  WARPSYNC.ALL ;  /* 0x0000000000007948 */ /* 0x000fea0003800000 */
[----:B------:R-:W-:Y:S01]  /*1990*/  UIADD3 UR4, UR43, 0x180, URZ ;  /* 0x000001802b047890 */ /* 0x000fe2000fffe03f */
[----:B------:R-:W-:Y:S01]  /*19a0*/  WARPGROUP.ARRIVE ;  /* 0x00000000000079c5 */ /* 0x000fe20000000000 */
[----:B------:R-:W-:Y:S02]  /*19b0*/  UIADD3 UR5, UR43, 0x4180, URZ ;  /* 0x000041802b057890 */ /* 0x000fe4000fffe03f */
[----:B------:R-:W-:Y:S02]  /*19c0*/  USHF.R.U32.HI UR4, URZ, 0x4, UR4 ;  /* 0x000000043f047899 */ /* 0x000fe40008011604 */
[----:B------:R-:W-:-:S02]  /*19d0*/  USHF.R.U32.HI UR5, URZ, 0x4, UR5 ;  /* 0x000000043f057899 */ /* 0x000fc40008011605 */
[----:B------:R-:W-:Y:S02]  /*19e0*/  ULOP3.LUT UR4, UR4, 0x3fff, URZ, 0xc0, !UPT ;  /* 0x00003fff04047892 */ /* 0x000fe4000f8ec03f */
[----:B------:R-:W-:Y:S02]  /*19f0*/  ULOP3.LUT UR5, UR5, 0x3fff, URZ, 0xc0, !UPT ;  /* 0x00003fff05057892 */ /* 0x000fe4000f8ec03f */
[----:B------:R-:W-:Y:S02]  /*1a00*/  ULOP3.LUT UR10, UR4, 0x10000, URZ, 0xfc, !UPT ;  /* 0x00010000040a7892 */ /* 0x000fe4000f8efc3f */
[----:B------:R-:W-:Y:S02]  /*1a10*/  ULOP3.LUT UR9, UR5, 0x10000, URZ, 0xfc, !UPT ;  /* 0x0001000005097892 */ /* 0x000fe4000f8efc3f */
[----:B------:R-:W-:Y:S02]  /*1a20*/  ULEA UR4, UR44, UR10, 0x8 ;  /* 0x0000000a2c047291 */ /* 0x000fe4000f8e403f */
[----:B------:R-:W-:Y:S01]  /*1a30*/  ULEA UR6, UR44, UR9, 0xa ;  /* 0x000000092c067291 */ /* 0x000fe2000f8e503f */
[----:B------:R-:W-:Y:S01]  /*1a40*/  UMOV UR5, 0x80000020 ;  /* 0x8000002000057882 */ /* 0x000fe20000000000 */
[----:B------:R-:W-:-:S07]  /*1a50*/  UMOV UR7, 0x80000020 ;  /* 0x8000002000077882 */ /* 0x000fce0000000000 */
[----:B------:R-:W-:Y:S01]  /*1a60*/  IGMMA.64x256x32.S8.S8 R24, gdesc[UR4], RZ, !UPT, gsb0 ;  /* 0x06600000041879f1 */ /* 0x000fe2000c0410ff */
[----:B------:R-:W-:Y:S02]  /*1a70*/  UIADD3 UR4, UR4, 0x2, URZ ;  /* 0x0000000204047890 */ /* 0x000fe4000fffe03f */
[----:B------:R-:W-:Y:S01]  /*1a80*/  UIADD3 UR6, UR6, 0x2, URZ ;  /* 0x0000000206067890 */ /* 0x000fe2000fffe03f */
[----:B------:R-:W-:Y:S01]  /*1a90*/  UMOV UR5, 0x80000020 ;  /* 0x8000002000057882 */ /* 0x000fe20000000000 */
[----:B------:R-:W-:Y:S01]  /*1aa0*/  UMOV UR7, 0x80000020 ;  /* 0x8000002000077882 */ /* 0x000fe20000000000 */
[----:B------:R-:W-:Y:S02]  /*1ab0*/  WARPGROUP.DEPBAR.LE gsb0, 0x0 ;  /* 0x00008000000079c5 */ /* 0x000fe40000010000 */
[----:B------:R-:W-:-:S06]  /*1ac0*/  WARPGROUP.ARRIVE ;  /* 0x00000000000079c5 */ /* 0x000fcc0000000000 */
[----:B------:R-:W-:Y:S03]  /*1ad0*/  IGMMA.64x256x32.S8.S8 R24, gdesc[UR4], R24, gsb0 ;  /* 0x06600000041879f1 */ /* 0x000fe60008041018 */
[----:B------:R-:W-:Y:S02]  /*1ae0*/  WARPGROUP.DEPBAR.LE gsb0, 0x0 ;  /* 0x00008000000079c5 */ /* 0x000fe40000010000 */
[----:B------:R-:W-:Y:S05]  /*1af0*/  @!P2 BRA `(.L_x_24) ;  /* 0x0000000000d8a947 */ /* 0x000fea0003800000 */
[----:B------:R-:W-:Y:S01]  /*1b00*/  UIADD3 UR4, UR44, 0x1, URZ ;  /* 0x000000012c047890 */ /* 0x000fe2000fffe03f */
[----:B01----:R-:W-:Y:S02]  /*1b10*/  IMAD.U32 R0, RZ, RZ, UR46 ;  /* 0x0000002eff007e24 */ /* 0x003fe4000f8e00ff */
[----:B------:R-:W-:Y:S01]  /*1b20*/  IMAD.U32 R3, RZ, RZ, UR44 ;  /* 0x0000002cff037e24 */ /* 0x000fe2000f8e00ff */
[----:B------:R-:W-:-:S04]  /*1b30*/  UISETP.NE.AND UP0, UPT, UR4, 0x4, UPT ;  /* 0x000000040400788c */ /* 0x000fc8000bf05270 */
[----:B------:R-:W-:Y:S02]  /*1b40*/  USEL UR5, URZ, 0x1, UP0 ;  /* 0x000000013f057887 */ /* 0x000fe40008000000 */
[----:B------:R-:W-:Y:S02]  /*1b50*/  USEL UR8, UR4, URZ, UP0 ;  /* 0x0000003f04087287 */ /* 0x000fe40008000000 */
[----:B------:R-:W-:-:S06]  /*1b60*/  ULOP3.LUT UR5, UR47, UR5, URZ, 0x3c, !UPT ;  /* 0x000000052f057292 */ /* 0x000fcc000f8e3c3f */
[----:B------:R-:W-:-:S07]  /*1b70*/  IMAD.U32 R6, RZ, RZ, UR5 ;  /* 0x00000005ff067e24 */ /* 0x000fce000f8e00ff */
.L_x_31:
[----:B------:R-:W-:Y:S05]  /*1b80*/  @!P0 BRA `(.L_x_25) ;  /* 0x0000000000048947 */ /* 0x000fea0003800000 */
[----:B------:R-:W-:Y:S01]  /*1b90*/  BPT.TRAP 0x1 ;  /* 0x000000040000795c */ /* 0x000fe20000300000 */
.L_x_25:
[----:B------:R-:W-:Y:S01]  /*1ba0*/  ULEA UR4, UR8, UR43, 0x3 ;  /* 0x0000002b08047291 */ /* 0x000fe2000f8e183f */
[----:B------:R-:W-:-:S08]  /*1bb0*/  SHF.L.U32 R4, R6, 0x1f, RZ ;  /* 0x0000001f06047819 */ /* 0x000fd000000006ff */
[----:B------:R0:W1:Y:S01]  /*1bc0*/  SYNCS.PHASECHK.TRANS64.TRYWAIT P1, [UR4], R4 ;  /* 0x00000004ff0075a7 */ /* 0x0000620008020144 */
[----:B------:R-:W-:Y:S05]  /*1bd0*/  @!P0 BRA `(.L_x_26) ;  /* 0x0000000000048947 */ /* 0x000fea0003800000 */
[----:B------:R-:W-:Y:S01]  /*1be0*/  BPT.TRAP 0x1 ;  /* 0x000000040000795c */ /* 0x000fe20000300000 */
.L_x_26:
[----:B-1----:R-:W-:Y:S05]  /*1bf0*/  @P1 BRA `(.L_x_27) ;  /* 0x0000000000081947 */ /* 0x002fea0003800000 */
[----:B------:R-:W1:Y:S02]  /*1c00*/  SYNCS.PHASECHK.TRANS64.TRYWAIT P1, [UR4], R4 ;  /* 0x00000004ff0075a7 */ /* 0x000e640008020144 */
[----:B-1----:R-:W-:Y:S05]  /*1c10*/  @!P1 BRA `(.L_x_28) ;  /* 0x0000008000209947 */ /* 0x002fea0003800000 */
.L_x_27:
[----:B------:R-:W-:Y:S01]  /*1c20*/  ULEA UR4, UR8, UR10, 0x8 ;  /* 0x0000000a08047291 */ /* 0x000fe2000f8e403f */
[----:B------:R-:W-:Y:S01]  /*1c30*/  WARPGROUP.ARRIVE ;  /* 0x00000000000079c5 */ /* 0x000fe20000000000 */
[----:B------:R-:W-:Y:S01]  /*1c40*/  ULEA UR6, UR8, UR9, 0xa ;  /* 0x0000000908067291 */ /* 0x000fe2000f8e503f */
[----:B------:R-:W-:Y:S01]  /*1c50*/  UMOV UR5, 0x80000020 ;  /* 0x8000002000057882 */ /* 0x000fe20000000000 */
[----:B------:R-:W-:-:S07]  /*1c60*/  UMOV UR7, 0x80000020 ;  /* 0x8000002000077882 */ /* 0x000fce0000000000 */
[----:B------:R-:W-:Y:S01]  /*1c70*/  IGMMA.64x256x32.S8.S8 R24, gdesc[UR4], R24, gsb0 ;  /* 0x06600000041879f1 */ /* 0x000fe20008041018 */
        /* <DEDUP_REMOVED lines=9> */
[----:B------:R-:W-:Y:S01]  /*1d10*/  BPT.TRAP 0x1 ;  /* 0x000000040000795c */ /* 0x000fe20000300000 */
.L_x_29:
[----:B------:R-:W-:Y:S01]  /*1d20*/  ISETP.NE.AND P1, PT, R158, RZ, PT ;  /* 0x000000ff9e00720c */ /* 0x000fe20003f25270 */
[----:B------:R-:W-:-:S12]  /*1d30*/  UISETP.GT.U32.AND UP0, UPT, UR40, 0x1, UPT ;  /* 0x000000012800788c */ /* 0x000fd8000bf04070 */
[----:B01----:R-:W-:-:S05]  /*1d40*/  @P1 LEA R4, R3, UR43, 0x3 ;  /* 0x0000002b03041c11 */ /* 0x003fca000f8e18ff */
[----:B------:R-:W-:-:S05]  /*1d50*/  @P1 VIADD R5, R4, 0x20 ;  /* 0x0000002004051836 */ /* 0x000fca0000000000 */
[----:B------:R-:W-:-:S04]  /*1d60*/  @P1 PRMT R5, R152, 0x654, R5 ;  /* 0x0000065498051816 */ /* 0x000fc80000000005 */
[----:B------:R0:W-:Y:S01]  /*1d70*/  @P1 SYNCS.ARRIVE.TRANS64.RED.A1T0 RZ, [R5+URZ], RZ ;  /* 0x000000ff05ff19a7 */ /* 0x0001e2000810043f */
[----:B------:R-:W-:-:S13]  /*1d80*/  PLOP3.LUT P1, PT, PT, PT, UP0, 0x80, 0x0 ;  /* 0x000000000000781c */ /* 0x000fda0003f2f008 */
[----:B0-----:R-:W-:Y:S05]  /*1d90*/  @P1 BRA `(.L_x_30) ;  /* 0x0000000000041947 */ /* 0x001fea0003800000 */
[----:B------:R-:W-:Y:S01]  /*1da0*/  BPT.TRAP 0x1 ;  /* 0x000000040000795c */ /* 0x000fe20000300000 */
.L_x_30:
[----:B------:R-:W-:Y:S01]  /*1db0*/  UIADD3 UR8, UR8, 0x1, URZ ;  /* 0x0000000108087890 */ /* 0x000fe2000fffe03f */
[C---:B------:R-:W-:Y:S01]  /*1dc0*/  ISETP.GT.AND P2, PT, R0.reuse, 0x1, PT ;  /* 0x000000010000780c */ /* 0x040fe20003f44270 */
[----:B------:R-:W-:Y:S02]  /*1dd0*/  VIADD R3, R3, 0x1 ;  /* 0x0000000103037836 */ /* 0x000fe40000000000 */
[----:B------:R-:W-:Y:S01]  /*1de0*/  UISETP.NE.AND UP0, UPT, UR8, 0x4, UPT ;  /* 0x000000040800788c */ /* 0x000fe2000bf05270 */
[----:B------:R-:W-:Y:S02]  /*1df0*/  VIADD R0, R0, 0xffffffff ;  /* 0xffffffff00007836 */ /* 0x000fe40000000000 */
[C---:B------:R-:W-:Y:S01]  /*1e00*/  ISETP.NE.AND P1, PT, R3.reuse, 0x4, PT ;  /* 0x000000040300780c */ /* 0x040fe20003f25270 */
[----:B------:R-:W-:Y:S02]  /*1e10*/  USEL UR4, URZ, 0x1, UP0 ;  /* 0x000000013f047887 */ /* 0x000fe40008000000 */
[----:B------:R-:W-:Y:S01]  /*1e20*/  USEL UR8, UR8, URZ, UP0 ;  /* 0x0000003f08087287 */ /* 0x000fe20008000000 */
[----:B------:R-:W-:-:S03]  /*1e30*/  SEL R3, R3, RZ, P1 ;  /* 0x000000ff03037207 */ /* 0x000fc60000800000 */
[----:B------:R-:W-:Y:S01]  /*1e40*/  LOP3.LUT R6, R6, UR4, RZ, 0x3c, !PT ;  /* 0x0000000406067c12 */ /* 0x000fe2000f8e3cff */
[----:B------:R-:W-:Y:S07]  /*1e50*/  @P2 BRA `(.L_x_31) ;  /* 0xfffffffc00482947 */ /* 0x000fee000383ffff */
.L_x_24:
[----:B01----:R-:W0:Y:S01]  /*1e60*/  LDC R0, c[0x0][0x28c] ;  /* 0x0000a300ff007b82 */ /* 0x003e220000000800 */
[----:B------:R1:W-:Y:S01]  /*1e70*/  SYNCS.ARRIVE.TRANS64.A1T0 RZ, [R157+UR50], RZ ;  /* 0x000000ff9dff79a7 */ /* 0x0003e20008100032 */
[----:B0-----:R-:W-:-:S13]  /*1e80*/  ISETP.GE.AND P1, PT, R0, 0x1, PT ;  /* 0x000000010000780c */ /* 0x001fda0003f26270 */
[----:B-1----:R-:W-:Y:S05]  /*1e90*/  @!P1 BRA `(.L_x_32) ;  /* 0x0000000000409947 */ /* 0x002fea0003800000 */
[----:B------:R-:W-:Y:S05]  /*1ea0*/  @!P0 BRA `(.L_x_33) ;  /* 0x0000000000048947 */ /* 0x000fea0003800000 */
[----:B------:R-:W-:Y:S01]  /*1eb0*/  BPT.TRAP 0x1 ;  /* 0x000000040000795c */ /* 0x000fe20000300000 */
.L_x_33:
[----:B------:R-:W-:Y:S01]  /*1ec0*/  ISETP.NE.AND P0, PT, R158, RZ, PT ;  /* 0x000000ff9e00720c */ /* 0x000fe20003f05270 */
[----:B------:R-:W-:-:S12]  /*1ed0*/  IMAD.U32 R3, RZ, RZ, UR43 ;  /* 0x0000002bff037e24 */ /* 0x000fd8000f8e00ff */
[----:B------:R-:W-:-:S05]  /*1ee0*/  VOTEU.ANY UP0, P0 ;  /* 0x00000000003f7886 */ /* 0x000fca0000000100 */
[----:B------:R-:W-:Y:S02]  /*1ef0*/  @UP0 UIADD3 UR4, UR46, UR44, URZ ;  /* 0x0000002c2e040290 */ /* 0x000fe4000fffe03f */
[----:B------:R-:W-:-:S04]  /*1f00*/  UISETP.GT.U32.AND UP0, UPT, UR40, 0x1, UPT ;  /* 0x000000012800788c */ /* 0x000fc8000bf04070 */
[----:B------:R-:W-:-:S04]  /*1f10*/  IMAD.U32 R0, RZ, RZ, UR4 ;  /* 0x00000004ff007e24 */ /* 0x000fc8000f8e00ff */
[----:B------:R-:W-:-:S05]  /*1f20*/  @P0 IMAD.SHL.U32 R0, R0, 0x8, RZ ;  /* 0x0000000800000824 */ /* 0x000fca00078e00ff */
[----:B------:R-:W-:-:S04]  /*1f30*/  @P0 LOP3.LUT R0, R0, 0x18, RZ, 0xc0, !PT ;  /* 0x0000001800000812 */ /* 0x000fc800078ec0ff */
[----:B------:R-:W-:-:S04]  /*1f40*/  @P0 IADD3 R3, R3, 0x20, R0 ;  /* 0x0000002003030810 */ /* 0x000fc80007ffe000 */
[----:B------:R-:W-:-:S04]  /*1f50*/  @P0 PRMT R3, R152, 0x654, R3 ;  /* 0x0000065498030816 */ /* 0x000fc80000000003 */
[----:B------:R0:W-:Y:S01]  /*1f60*/  @P0 SYNCS.ARRIVE.TRANS64.RED.A1T0 RZ, [R3+URZ], RZ ;  /* 0x000000ff03ff09a7 */ /* 0x0001e2000810043f */
[----:B------:R-:W-:-:S13]  /*1f70*/  PLOP3.LUT P0, PT, PT, PT, UP0, 0x80, 0x0 ;  /* 0x000000000000781c */ /* 0x000fda0003f0f008 */
[----:B0-----:R-:W-:Y:S05]  /*1f80*/  @P0 BRA `(.L_x_32) ;  /* 0x0000000000040947 */ /* 0x001fea0003800000 */
[----:B------:R-:W-:Y:S01]  /*1f90*/  BPT.TRAP 0x1 ;  /* 0x000000040000795c */ /* 0x000fe20000300000 */
.L_x_32:
[----:B------:R-:W-:Y:S01]  /*1fa0*/  SHF.L.U32 R0, R163, 0x1f, RZ ;  /* 0x0000001fa3007819 */ /* 0x000fe200000006ff */
[----:B------:R-:W-:Y:S01]  /*1fb0*/  UIADD3 UR44, UR49, UR44, URZ ;  /* 0x0000002c312c7290 */ /* 0x000fe2000fffe03f */
[----:B------:R-:W0:Y:S01]  /*1fc0*/  LDC R14, c[0x0][0x288] ;  /* 0x0000a200ff0e7b82 */ /* 0x000e220000000800 */
[----:B------:R-:W-:Y:S02]  /*1fd0*/  IMAD.SHL.U32 R8, R153, 0x2, RZ ;  /* 0x0000000299087824 */ /* 0x000fe400078e00ff */
[----:B------:R-:W-:Y:S02]  /*1fe0*/  USHF.R.U32.HI UR4, URZ, 0x2, UR44 ;  /* 0x000000023f047899 */ /* 0x000fe4000801162c */
[----:B------:R-:W-:Y:S01]  /*1ff0*/  UISETP.GT.U32.AND UP0, UPT, UR44, 0x3, UPT ;  /* 0x000000032c00788c */ /* 0x000fe2000bf04070 */
[----:B------:R-:W-:Y:S01]  /*2000*/  SHF.R.S32.HI R9, RZ, 0x1f, R8 ;  /* 0x0000001fff097819 */ /* 0x000fe20000011408 */
[----:B------:R-:W-:Y:S01]  /*2010*/  ULOP3.LUT UR4, UR4, 0x1, URZ, 0xc0, !UPT ;  /* 0x0000000104047892 */ /* 0x000fe2000f8ec03f */
[----:B------:R-:W1:Y:S01]  /*2020*/  SYNCS.PHASECHK.TRANS64.TRYWAIT P0, [R156+UR45+0x10], R0 ;  /* 0x000010009c0075a7 */ /* 0x000e62000800016d */
[----:B------:R-:W-:-:S02]  /*2030*/  UISETP.LT.U32.AND UP0, UPT, UR49, 0x4, UP0 ;  /* 0x000000043100788c */ /* 0x000fc40008701070 */
[----:B------:R-:W-:Y:S02]  /*2040*/  UISETP.NE.U32.AND UP1, UPT, UR4, 0x1, UPT ;  /* 0x000000010400788c */ /* 0x000fe4000bf25070 */
[----:B------:R-:W-:Y:S02]  /*2050*/  USEL UR5, URZ, 0x1, !UP0 ;  /* 0x000000013f057887 */ /* 0x000fe4000c000000 */
[----:B------:R-:W-:Y:S02]  /*2060*/  UISETP.GT.U32.AND UP1, UPT, UR49, 0x3, !UP1 ;  /* 0x000000033100788c */ /* 0x000fe4000cf24070 */
[----:B------:R-:W-:Y:S02]  /*2070*/  ULOP3.LUT UR44, UR44, 0x3, URZ, 0xc0, !UPT ;  /* 0x000000032c2c7892 */ /* 0x000fe4000f8ec03f */
[----:B------:R-:W-:-:S04]  /*2080*/  USEL UR4, URZ, 0x1, !UP1 ;  /* 0x000000013f047887 */ /* 0x000fc8000c800000 */
[----:B------:R-:W-:Y:S01]  /*2090*/  ULOP3.LUT UR47, UR4, UR47, UR5, 0x96, !UPT ;  /* 0x0000002f042f7292 */ /* 0x000fe2000f8e9605 */
[----:B01----:R-:W-:Y:S11]  /*20a0*/  @!P0 BRA `(.L_x_34) ;  /* 0x0000007c00148947 */ /* 0x003ff60003800000 */
.L_x_320:
[----:B0-----:R-:W-:Y:S01]  /*20b0*/  IMAD.SHL.U32 R0, R19, 0x40, RZ ;  /* 0x0000004013007824 */ /* 0x001fe200078e00ff */
[----:B------:R-:W-:Y:S01]  /*20c0*/  ULDC UR6, c[0x0][0x284] ;  /* 0x0000a10000067ab9 */ /* 0x000fe20000000800 */
[----:B------:R-:W-:Y:S01]  /*20d0*/  IMAD.SHL.U32 R15, R18, 0x100, RZ ;  /* 0x00000100120f7824 */ /* 0x000fe200078e00ff */
[----:B------:R-:W-:Y:S01]  /*20e0*/  SHF.R.S32.HI R165, RZ, 0x1f, R2 ;  /* 0x0000001fffa57819 */ /* 0x000fe20000011402 */
[----:B------:R-:W-:Y:S01]  /*20f0*/  ULDC.64 UR4, c[0x0][0x5d0] ;  /* 0x0001740000047ab9 */ /* 0x000fe20000000a00 */
[----:B------:R-:W-:Y:S01]  /*2100*/  ISETP.GE.AND P0, PT, R0, UR6, PT ;  /* 0x0000000600007c0c */ /* 0x000fe2000bf06270 */
[----:B------:R-:W-:Y:S01]  /*2110*/  IMAD.WIDE.U32 R4, R2, UR4, R8 ;  /* 0x0000000402047c25 */ /* 0x000fe2000f8e0008 */
[----:B------:R-:W-:Y:S02]  /*2120*/  SHF.R.S32.HI R164, RZ, 0x1f, R15 ;  /* 0x0000001fffa47819 */ /* 0x000fe4000001140f */
[----:B------:R-:W-:Y:S01]  /*2130*/  ISETP.GE.OR P0, PT, R15, R14, P0 ;  /* 0x0000000e0f00720c */ /* 0x000fe20000706670 */
[----:B------:R-:W-:Y:S01]  /*2140*/  IMAD R3, R165, UR4, RZ ;  /* 0x00000004a5037c24 */ /* 0x000fe2000f8e02ff */
[----:B------:R-:W-:-:S03]  /*2150*/  IADD3 R4, P1, R15, R4, RZ ;  /* 0x000000040f047210 */ /* 0x000fc60007f3e0ff */
[----:B------:R-:W-:-:S05]  /*2160*/  IMAD R3, R2, UR5, R3 ;  /* 0x0000000502037c24 */ /* 0x000fca000f8e0203 */
[----:B------:R-:W-:-:S03]  /*2170*/  IADD3.X R5, R164, R5, R3, P1, !PT ;  /* 0x00000005a4057210 */ /* 0x000fc60000ffe403 */
[----:B------:R-:W-:Y:S05]  /*2180*/  @P0 BRA `(.L_x_35) ;  /* 0x0000006000b00947 */ /* 0x000fea0003800000 */
[----:B------:R-:W0:Y:S01]  /*2190*/  LDC.64 R12, c[0x0][0x5c8] ;  /* 0x00017200ff0c7b82 */ /* 0x000e220000000a00 */
[----:B------:R-:W-:Y:S01]  /*21a0*/  IMAD.WIDE R10, R19, 0x40, R154 ;  /* 0x00000040130a7825 */ /* 0x000fe200078e029a */
[----:B------:R-:W-:Y:S01]  /*21b0*/  ULDC.64 UR4, c[0x0][0x5c0] ;  /* 0x0001700000047ab9 */ /* 0x000fe20000000a00 */
[----:B------:R-:W-:Y:S02]  /*21c0*/  BSSY B0, `(.L_x_35) ;  /* 0x0000628000007945 */ /* 0x000fe40003800000 */
[-C--:B0-----:R-:W-:Y:S02]  /*21d0*/  IMAD R3, R11, R12.reuse, RZ ;  /* 0x0000000c0b037224 */ /* 0x081fe400078e02ff */
[----:B------:R-:W-:-:S04]  /*21e0*/  IMAD.WIDE.U32 R4, R10, R12, R4 ;  /* 0x0000000c0a047225 */ /* 0x000fc800078e0004 */
[----:B------:R-:W-:Y:S01]  /*21f0*/  IMAD R3, R10, R13, R3 ;  /* 0x0000000d0a037224 */ /* 0x000fe200078e0203 */
[----:B------:R-:W-:-:S03]  /*2200*/  IADD3 R4, P0, R4, UR4, RZ ;  /* 0x0000000404047c10 */ /* 0x000fc6000ff1e0ff */
[----:B------:R-:W-:Y:S01]  /*2210*/  IMAD.IADD R3, R5, 0x1, R3 ;  /* 0x0000000105037824 */ /* 0x000fe200078e0203 */
[----:B------:R-:W-:-:S04]  /*2220*/  LEA R6, P1, R12, R4, 0x3 ;  /* 0x000000040c067211 */ /* 0x000fc800078218ff */
[----:B------:R-:W-:Y:S01]  /*2230*/  IADD3.X R5, R3, UR5, RZ, P0, !PT ;  /* 0x0000000503057c10 */ /* 0x000fe200087fe4ff */
[----:B------:R-:W-:Y:S01]  /*2240*/  IMAD R3, R153, -0x2, R14 ;  /* 0xfffffffe99037824 */ /* 0x000fe200078e020e */
[----:B-----5:R-:W-:Y:S01]  /*2250*/  ISETP.NE.AND P0, PT, R22, RZ, PT ;  /* 0x000000ff1600720c */ /* 0x020fe20003f05270 */
[----:B------:R-:W-:Y:S01]  /*2260*/  IMAD.IADD R14, R161, 0x1, -R0 ;  /* 0x00000001a10e7824 */ /* 0x000fe200078e0a00 */
[----:B------:R-:W-:Y:S01]  /*2270*/  LEA.HI.X R7, R12, R5, R13, 0x3, P1 ;  /* 0x000000050c077211 */ /* 0x000fe200008f1c0d */
[----:B------:R-:W-:-:S10]  /*2280*/  IMAD.IADD R0, R3, 0x1, -R15 ;  /* 0x0000000103007824 */ /* 0x000fd400078e0a0f */
[----:B------:R-:W-:Y:S05]  /*2290*/  @!P0 BRA `(.L_x_36) ;  /* 0x0000004800608947 */ /* 0x000fea0003800000 */
[----:B------:R-:W0:Y:S01]  /*22a0*/  LDC.64 R18, c[0x0][0x5b0] ;  /* 0x00016c00ff127b82 */ /* 0x000e220000000a00 */
[----:B------:R-:W-:Y:S01]  /*22b0*/  ULDC.64 UR4, c[0x0][0x5b8] ;  /* 0x00016e0000047ab9 */ /* 0x000fe20000000a00 */
[----:B------:R-:W-:Y:S01]  /*22c0*/  ISETP.GE.AND P1, PT, R14, 0x1, PT ;  /* 0x000000010e00780c */ /* 0x000fe20003f26270 */
[----:B------:R-:W-:Y:S01]  /*22d0*/  IMAD.WIDE.U32 R8, R2, UR4, R8 ;  /* 0x0000000402087c25 */ /* 0x000fe2000f8e0008 */
[----:B------:R-:W-:Y:S02]  /*22e0*/  BSSY B1, `(.L_x_37) ;  /* 0x000000e000017945 */ /* 0x000fe40003800000 */
[----:B------:R-:W-:Y:S01]  /*22f0*/  ISETP.LT.OR P5, PT, R0, 0x1, !P1 ;  /* 0x000000010000780c */ /* 0x000fe20004fa1670 */
[----:B------:R-:W-:Y:S01]  /*2300*/  IMAD R3, R165, UR4, RZ ;  /* 0x00000004a5037c24 */ /* 0x000fe2000f8e02ff */
[----:B------:R-:W1:Y:S01]  /*2310*/  LDC.64 R20, c[0x0][0x5a8] ;  /* 0x00016a00ff147b82 */ /* 0x000e620000000a00 */
[----:B------:R-:W-:Y:S02]  /*2320*/  IADD3 R12, P0, R15, R8, RZ ;  /* 0x000000080f0c7210 */ /* 0x000fe40007f1e0ff */
[----:B------:R-:W-:-:S05]  /*2330*/  IMAD R3, R2, UR5, R3 ;  /* 0x0000000502037c24 */ /* 0x000fca000f8e0203 */
[----:B------:R-:W-:Y:S01]  /*2340*/  IADD3.X R13, R164, R9, R3, P0, !PT ;  /* 0x00000009a40d7210 */ /* 0x000fe200007fe403 */
[-C--:B0-----:R-:W-:Y:S02]  /*2350*/  IMAD R8, R11, R18.reuse, RZ ;  /* 0x000000120b087224 */ /* 0x081fe400078e02ff */
[----:B------:R-:W-:-:S04]  /*2360*/  IMAD.WIDE.U32 R2, R10, R18, R12 ;  /* 0x000000120a027225 */ /* 0x000fc800078e000c */
[----:B------:R-:W-:Y:S01]  /*2370*/  IMAD R15, R10, R19, R8 ;  /* 0x000000130a0f7224 */ /* 0x000fe200078e0208 */
[----:B-1----:R-:W-:-:S04]  /*2380*/  IADD3 R2, P0, R2, R20, RZ ;  /* 0x0000001402027210 */ /* 0x002fc80007f1e0ff */
[----:B------:R-:W-:Y:S01]  /*2390*/  IADD3.X R3, R21, R3, R15, P0, !PT ;  /* 0x0000000315037210 */ /* 0x000fe200007fe40f */
[----:B------:R-:W-:Y:S08]  /*23a0*/  @P5 BRA `(.L_x_38) ;  /* 0x0000000000045947 */ /* 0x000ff00003800000 */
[----:B------:R0:W5:Y:S02]  /*23b0*/  LDG.E.U8 R162, desc[UR38][R2.64] ;  /* 0x0000002602a27981 */ /* 0x000164000c1e1100 */
.L_x_38:
[----:B------:R-:W-:Y:S05]  /*23c0*/  BSYNC B1 ;  /* 0x0000000000017941 */ /* 0x000fea0003800000 */
.L_x_37:
[----:B-----5:R-:W-:Y:S01]  /*23d0*/  LOP3.LUT R11, R162, 0xffff, RZ, 0xc0, !PT ;  /* 0x0000ffffa20b7812 */ /* 0x020fe200078ec0ff */
[C---:B------:R-:W-:Y:S01]  /*23e0*/  IMAD.SHL.U32 R8, R18.reuse, 0x8, RZ ;  /* 0x0000000812087824 */ /* 0x040fe200078e00ff */
[----:B------:R-:W-:Y:S01]  /*23f0*/  SHF.L.U64.HI R9, R18, 0x3, R19 ;  /* 0x0000000312097819 */ /* 0x000fe20000010213 */
[----:B------:R-:W-:Y:S01]  /*2400*/  BSSY B1, `(.L_x_39) ;  /* 0x000000e000017945 */ /* 0x000fe20003800000 */
[----:B------:R-:W-:Y:S02]  /*2410*/  PRMT R11, R11, 0x8880, RZ ;  /* 0x000088800b0b7816 */ /* 0x000fe400000000ff */
[----:B------:R-:W-:Y:S01]  /*2420*/  ISETP.LT.OR P2, PT, R0, 0x2, !P1 ;  /* 0x000000020000780c */ /* 0x000fe20004f41670 */
[----:B------:R-:W-:Y:S01]  /*2430*/  IMAD.WIDE.U32 R8, R10, R18, R8 ;  /* 0x000000120a087225 */ /* 0x000fe200078e0008 */
[----:B------:R-:W-:-:S03]  /*2440*/  ISETP.GE.AND P0, PT, R14, 0x9, PT ;  /* 0x000000090e00780c */ /* 0x000fc60003f06270 */
[----:B------:R-:W-:Y:S01]  /*2450*/  IMAD R10, R11, R22, RZ ;  /* 0x000000160b0a7224 */ /* 0x000fe200078e02ff */
[----:B------:R-:W-:Y:S01]  /*2460*/  IADD3 R8, P3, P4, R12, R20, R8 ;  /* 0x000000140c087210 */ /* 0x000fe20007c7e008 */
[----:B------:R-:W-:Y:S02]  /*2470*/  IMAD.IADD R14, R15, 0x1, R9 ;  /* 0x000000010f0e7824 */ /* 0x000fe400078e0209 */
[----:B------:R-:W-:-:S05]  /*2480*/  @!P5 IMAD R11, R24, R23, R10 ;  /* 0x00000017180bd224 */ /* 0x000fca00078e020a */
[----:B------:R1:W-:Y:S01]  /*2490*/  @!P5 STG.E.U8 desc[UR38][R4.64], R11 ;  /* 0x0000000b0400d986 */ /* 0x0003e2000c101126 */
[----:B------:R-:W-:Y:S05]  /*24a0*/  @P2 BRA `(.L_x_40) ;  /* 0x00000000000c2947 */ /* 0x000fea0003800000 */
[----:B------:R-:W1:Y:S02]  /*24b0*/  LDG.E.U8 R162, desc[UR38][R2.64+0x1] ;  /* 0x0000012602a27981 */ /* 0x000e64000c1e1100 */
[----:B-1----:R-:W-:-:S05]  /*24c0*/  PRMT R11, R162, 0x8880, RZ ;  /* 0x00008880a20b7816 */ /* 0x002fca00000000ff */
[----:B------:R-:W-:-:S07]  /*24d0*/  IMAD R10, R11, R22, RZ ;  /* 0x000000160b0a7224 */ /* 0x000fce00078e02ff */
.L_x_40:
[----:B------:R-:W-:Y:S05]  /*24e0*/  BSYNC B1 ;  /* 0x0000000000017941 */ /* 0x000fea0003800000 */
.L_x_39:
[C---:B------:R-:W-:Y:S01]  /*24f0*/  ISETP.LT.OR P5, PT, R0.reuse, 0x1, !P0 ;  /* 0x000000010000780c */ /* 0x040fe200047a1670 */
[----:B------:R-:W-:Y:S01]  /*2500*/  @!P2 IMAD R25, R25, R23, R10 ;  /* 0x000000171919a224 */ /* 0x000fe200078e020a */
[----:B------:R-:W-:Y:S01]  /*2510*/  BSSY B1, `(.L_x_41) ;  /* 0x000000a000017945 */ /* 0x000fe20003800000 */
[----:B------:R-:W-:Y:S02]  /*2520*/  IADD3.X R9, R13, R21, R14, P3, P4 ;  /* 0x000000150d097210 */ /* 0x000fe40001fe840e */
[C---:B------:R-:W-:Y:S01]  /*2530*/  ISETP.LT.OR P3, PT, R0.reuse, 0x2, !P0 ;  /* 0x000000020000780c */ /* 0x040fe20004761670 */
[----:B------:R2:W-:Y:S01]  /*2540*/  @!P2 STG.E.U8 desc[UR38][R4.64+0x1], R25 ;  /* 0x000001190400a986 */ /* 0x0005e2000c101126 */
[C---:B------:R-:W-:Y:S02]  /*2550*/  ISETP.LT.OR P4, PT, R0.reuse, 0x9, !P1 ;  /* 0x000000090000780c */ /* 0x040fe40004f81670 */
[----:B------:R-:W-:-:S04]  /*2560*/  ISETP.LT.OR P2, PT, R0, 0xa, !P1 ;  /* 0x0000000a0000780c */ /* 0x000fc80004f41670 */
[----:B------:R-:W-:Y:S09]  /*2570*/  @P5 BRA `(.L_x_42) ;  /* 0x00000000000c5947 */ /* 0x000ff20003800000 */
[----:B------:R-:W1:Y:S02]  /*2580*/  LDG.E.U8 R162, desc[UR38][R8.64] ;  /* 0x0000002608a27981 */ /* 0x000e64000c1e1100 */
[----:B-1----:R-:W-:-:S05]  /*2590*/  PRMT R11, R162, 0x8880, RZ ;  /* 0x00008880a20b7816 */ /* 0x002fca00000000ff */
[----:B------:R-:W-:-:S07]  /*25a0*/  IMAD R10, R11, R22, RZ ;  /* 0x000000160b0a7224 */ /* 0x000fce00078e02ff */
.L_x_42:
[----:B------:R-:W-:Y:S05]  /*25b0*/  BSYNC B1 ;  /* 0x0000000000017941 */ /* 0x000fea0003800000 */
.L_x_41:
[----:B-1----:R-:W-:Y:S01]  /*25c0*/  @!P5 IMAD R11, R26, R23, R10 ;  /* 0x000000171a0bd224 */ /* 0x002fe200078e020a */
[----:B------:R-:W-:Y:S04]  /*25d0*/  BSSY B1, `(.L_x_43) ;  /* 0x0000006000017945 */ /* 0x000fe80003800000 */
[----:B------:R1:W-:Y:S01]  /*25e0*/  @!P5 STG.E.U8 desc[UR38][R6.64], R11 ;  /* 0x0000000b0600d986 */ /* 0x0003e2000c101126 */
[----:B------:R-:W-:Y:S05]  /*25f0*/  @P3 BRA `(.L_x_44) ;  /* 0x00000000000c3947 */ /* 0x000fea0003800000 */
[----:B------:R-:W1:Y:S02]  /*2600*/  LDG.E.U8 R162, desc[UR38][R8.64+0x1] ;  /* 0x0000012608a27981 */ /* 0x000e64000c1e1100 */
[----:B-1----:R-:W-:-:S05]  /*2610*/  PRMT R11, R162, 0x8880, RZ ;  /* 0x00008880a20b7816 */ /* 0x002fca00000000ff */
[----:B------:R-:W-:-:S07]  /*2620*/  IMAD R10, R11, R22, RZ ;  /* 0x000000160b0a7224 */ /* 0x000fce00078e02ff */
.L_x_44:
[----:B------:R-:W-:Y:S05]  /*2630*/  BSYNC B1 ;  /* 0x0000000000017941 */ /* 0x000fea0003800000 */
.L_x_43:
[----:B------:R-:W-:Y:S01]  /*2640*/  @!P3 IMAD R27, R27, R23, R10 ;  /* 0x000000171b1bb224 */ /* 0x000fe200078e020a */
[----:B------:R-:W-:Y:S04]  /*2650*/  BSSY B1, `(.L_x_45) ;  /* 0x0000006000017945 */ /* 0x000fe80003800000 */
[----:B------:R3:W-:Y:S01]  /*2660*/  @!P3 STG.E.U8 desc[UR38][R6.64+0x1], R27 ;  /* 0x0000011b0600b986 */ /* 0x0007e2000c101126 */
[----:B------:R-:W-:Y:S05]  /*2670*/  @P4 BRA `(.L_x_46) ;  /* 0x00000000000c4947 */ /* 0x000fea0003800000 */
[----:B------:R-:W1:Y:S02]  /*2680*/  LDG.E.U8 R162, desc[UR38][R2.64+0x8] ;  /* 0x0000082602a27981 */ /* 0x000e64000c1e1100 */
[----:B-1----:R-:W-:-:S05]  /*2690*/  PRMT R11, R162, 0x8880, RZ ;  /* 0x00008880a20b7816 */ /* 0x002fca00000000ff */
[----:B------:R-:W-:-:S07]  /*26a0*/  IMAD R10, R11, R22, RZ ;  /* 0x000000160b0a7224 */ /* 0x000fce00078e02ff */
.L_x_46:
[----:B------:R-:W-:Y:S05]  /*26b0*/  BSYNC B1 ;  /* 0x0000000000017941 */ /* 0x000fea0003800000 */
.L_x_45:
[----:B-1----:R-:W-:Y:S01]  /*26c0*/  @!P4 IMAD R11, R28, R23, R10 ;  /* 0x000000171c0bc224 */ /* 0x002fe200078e020a */
[----:B------:R-:W-:Y:S04]  /*26d0*/  BSSY B1, `(.L_x_47) ;  /* 0x0000006000017945 */ /* 0x000fe80003800000 */
[----:B------:R1:W-:Y:S01]  /*26e0*/  @!P4 STG.E.U8 desc[UR38][R4.64+0x8], R11 ;  /* 0x0000080b0400c986 */ /* 0x0003e2000c101126 */
[----:B------:R-:W-:Y:S05]  /*26f0*/  @P2 BRA `(.L_x_48) ;  /* 0x00000000000c2947 */ /* 0x000fea0003800000 */
[----:B------:R-:W1:Y:S02]  /*2700*/  LDG.E.U8 R162, desc[UR38][R2.64+0x9] ;  /* 0x0000092602a27981 */ /* 0x000e64000c1e1100 */
[----:B-1----:R-:W-:-:S05]  /*2710*/  PRMT R11, R162, 0x8880, RZ ;  /* 0x00008880a20b7816 */ /* 0x002fca00000000ff */
[----:B------:R-:W-:-:S07]  /*2720*/  IMAD R10, R11, R22, RZ ;  /* 0x000000160b0a7224 */ /* 0x000fce00078e02ff */
.L_x_48:
[----:B------:R-:W-:Y:S05]  /*2730*/  BSYNC B1 ;  /* 0x0000000000017941 */ /* 0x000fea0003800000 */
.L_x_47:
[C---:B------:R-:W-:Y:S01]  /*2740*/  ISETP.LT.OR P4, PT, R0.reuse, 0x9, !P0 ;  /* 0x000000090000780c */ /* 0x040fe20004781670 */
[----:B------:R-:W-:Y:S01]  /*2750*/  @!P2 IMAD R29, R29, R23, R10 ;  /* 0x000000171d1da224 */ /* 0x000fe200078e020a */
[----:B------:R-:W-:Y:S01]  /*2760*/  BSSY B1, `(.L_x_49) ;  /* 0x0000009000017945 */ /* 0x000fe20003800000 */
[C---:B------:R-:W-:Y:S02]  /*2770*/  ISETP.LT.OR P3, PT, R0.reuse, 0xa, !P0 ;  /* 0x0000000a0000780c */ /* 0x040fe40004761670 */
[C---:B------:R-:W-:Y:S01]  /*2780*/  ISETP.LT.OR P5, PT, R0.reuse, 0x11, !P1 ;  /* 0x000000110000780c */ /* 0x040fe20004fa1670 */
[----:B------:R4:W-:Y:S01]  /*2790*/  @!P2 STG.E.U8 desc[UR38][R4.64+0x9], R29 ;  /* 0x0000091d0400a986 */ /* 0x0009e2000c101126 */
[----:B------:R-:W-:-:S06]  /*27a0*/  ISETP.LT.OR P2, PT, R0, 0x12, !P1 ;  /* 0x000000120000780c */ /* 0x000fcc0004f41670 */
[----:B------:R-:W-:Y:S07]  /*27b0*/  @P4 BRA `(.L_x_50) ;  /* 0x00000000000c4947 */ /* 0x000fee0003800000 */
[----:B------:R-:W1:Y:S02]  /*27c0*/  LDG.E.U8 R162, desc[UR38][R8.64+0x8] ;  /* 0x0000082608a27981 */ /* 0x000e64000c1e1100 */
[----:B-1----:R-:W-:-:S05]  /*27d0*/  PRMT R11, R162, 0x8880, RZ ;  /* 0x00008880a20b7816 */ /* 0x002fca00000000ff */
[----:B------:R-:W-:-:S07]  /*27e0*/  IMAD R10, R11, R22, RZ ;  /* 0x000000160b0a7224 */ /* 0x000fce00078e02ff */
.L_x_50:
[----:B------:R-:W-:Y:S05]  /*27f0*/  BSYNC B1 ;  /* 0x0000000000017941 */ /* 0x000fea0003800000 */
.L_x_49:
[----:B-1----:R-:W-:Y:S01]  /*2800*/  @!P4 IMAD R11, R30, R23, R10 ;  /* 0x000000171e0bc224 */ /* 0x002fe200078e020a */
[----:B------:R-:W-:Y:S04]  /*2810*/  BSSY B1, `(.L_x_51) ;  /* 0x0000006000017945 */ /* 0x000fe80003800000 */
[----:B------:R1:W-:Y:S01]  /*2820*/  @!P4 STG.E.U8 desc[UR38][R6.64+0x8], R11 ;  /* 0x0000080b0600c986 */ /* 0x0003e2000c101126 */
[----:B------:R-:W-:Y:S05]  /*2830*/  @P3 BRA `(.L_x_52) ;  /* 0x00000000000c3947 */ /* 0x000fea0003800000 */
[----:B------:R-:W1:Y:S02]  /*2840*/  LDG.E.U8 R162, desc[UR38][R8.64+0x9] ;  /* 0x0000092608a27981 */ /* 0x000e64000c1e1100 */
[----:B-1----:R-:W-:-:S05]  /*2850*/  PRMT R11, R162, 0x8880, RZ ;  /* 0x00008880a20b7816 */ /* 0x002fca00000000ff */
[----:B------:R-:W-:-:S07]  /*2860*/  IMAD R10, R11, R22, RZ ;  /* 0x000000160b0a7224 */ /* 0x000fce00078e02ff */
.L_x_52:
[----:B------:R-:W-:Y:S05]  /*2870*/  BSYNC B1 ;  /* 0x0000000000017941 */ /* 0x000fea0003800000 */
.L_x_51:
[----:B------:R-:W-:Y:S01]  /*2880*/  @!P3 IMAD R31, R31, R23, R10 ;  /* 0x000000171f1fb224 */ /* 0x000fe200078e020a */
[----:B------:R-:W-:Y:S04]  /*2890*/  BSSY B1, `(.L_x_53) ;  /* 0x0000006000017945 */ /* 0x000fe80003800000 */
[----:B------:R0:W-:Y:S01]  /*28a0*/  @!P3 STG.E.U8 desc[UR38][R6.64+0x9], R31 ;  /* 0x0000091f0600b986 */ /* 0x0001e2000c101126 */
[----:B------:R-:W-:Y:S05]  /*28b0*/  @P5 BRA `(.L_x_54) ;  /* 0x00000000000c5947 */ /* 0x000fea0003800000 */
[----:B------:R-:W1:Y:S02]  /*28c0*/  LDG.E.U8 R162, desc[UR38][R2.64+0x10] ;  /* 0x0000102602a27981 */ /* 0x000e64000c1e1100 */
[----:B-1----:R-:W-:-:S05]  /*28d0*/  PRMT R11, R162, 0x8880, RZ ;  /* 0x00008880a20b7816 */ /* 0x002fca00000000ff */
[----:B------:R-:W-:-:S07]  /*28e0*/  IMAD R10, R11, R22, RZ ;  /* 0x000000160b0a7224 */ /* 0x000fce00078e02ff */
.L_x_54:
[----:B------:R-:W-:Y:S05]  /*28f0*/  BSYNC B1 ;  /* 0x0000000000017941 */ /* 0x000fea0003800000 */
.L_x_53:
[----:B-1----:R-:W-:Y:S01]  /*2900*/  @!P5 IMAD R11, R32, R23, R10 ;  /* 0x00000017200bd224 */ /* 0x002fe200078e020a */
[----:B------:R-:W-:Y:S04]  /*2910*/  BSSY B1, `(.L_x_55) ;  /* 0x0000006000017945 */ /* 0x000fe80003800000 */
[----:B------:R1:W-:Y:S01]  /*2920*/  @!P5 STG.E.U8 desc[UR38][R4.64+0x10], R11 ;  /* 0x0000100b0400d986 */ /* 0x0003e2000c101126 */
[----:B------:R-:W-:Y:S05]  /*2930*/  @P2 BRA `(.L_x_56) ;  /* 0x00000000000c2947 */ /* 0x000fea0003800000 */
[----:B------:R-:W1:Y:S02]  /*2940*/  LDG.E.U8 R162, desc[UR38][R2.64+0x11] ;  /* 0x0000112602a27981 */ /* 0x000e64000c1e1100 */
[----:B-1----:R-:W-:-:S05]  /*2950*/  PRMT R11, R162, 0x8880, RZ ;  /* 0x00008880a20b7816 */ /* 0x002fca00000000ff */
[----:B------:R-:W-:-:S07]  /*2960*/  IMAD R10, R11, R22, RZ ;  /* 0x000000160b0a7224 */ /* 0x000fce00078e02ff */
.L_x_56:
[----:B------:R-:W-:Y:S05]  /*2970*/  BSYNC B1 ;  /* 0x0000000000017941 */ /* 0x000fea0003800000 */
.L_x_55:
        /* <DEDUP_REMOVED lines=11> */
.L_x_58:
[----:B------:R-:W-:Y:S05]  /*2a30*/  BSYNC B1 ;  /* 0x0000000000017941 */ /* 0x000fea0003800000 */
.L_x_57:
[----:B-1----:R-:W-:Y:S01]  /*2a40*/  @!P4 IMAD R11, R34, R23, R10 ;  /* 0x00000017220bc224 */ /* 0x002fe200078e020a */
[----:B------:R-:W-:Y:S04]  /*2a50*/  BSSY B1, `(.L_x_59) ;  /* 0x0000006000017945 */ /* 0x000fe80003800000 */
[----:B------:R1:W-:Y:S01]  /*2a60*/  @!P4 STG.E.U8 desc[UR38][R6.64+0x10], R11 ;  /* 0x0000100b0600c986 */ /* 0x0003e2000c101126 */
[----:B------:R-:W-:Y:S05]  /*2a70*/  @P3 BRA `(.L_x_60) ;  /* 0x00000000000c3947 */ /* 0x000fea0003800000 */
[----:B------:R-:W1:Y:S02]  /*2a80*/  LDG.E.U8 R162, desc[UR38][R8.64+0x11] ;  /* 0x0000112608a27981 */ /* 0x000e64000c1e1100 */
[----:B-1----:R-:W-:-:S05]  /*2a90*/  PRMT R11, R162, 0x8880, RZ ;  /* 0x00008880a20b7816 */ /* 0x002fca00000000ff */
[----:B------:R-:W-:-:S07]  /*2aa0*/  IMAD R10, R11, R22, RZ ;  /* 0x000000160b0a7224 */ /* 0x000fce00078e02ff */
.L_x_60:
[----:B------:R-:W-:Y:S05]  /*2ab0*/  BSYNC B1 ;  /* 0x0000000000017941 */ /* 0x000fea0003800000 */
.L_x_59:
[----:B------:R-:W-:Y:S01]  /*2ac0*/  @!P3 IMAD R35, R35, R23, R10 ;  /* 0x000000172323b224 */ /* 0x000fe200078e020a */
[----:B------:R-:W-:Y:S04]  /*2ad0*/  BSSY B1, `(.L_x_61) ;  /* 0x0000006000017945 */ /* 0x000fe80003800000 */
[----:B------:R0:W-:Y:S01]  /*2ae0*/  @!P3 STG.E.U8 desc[UR38][R6.64+0x11], R35 ;  /* 0x000011230600b986 */ /* 0x0001e2000c101126 */
[----:B------:R-:W-:Y:S05]  /*2af0*/  @P5 BRA `(.L_x_62) ;  /* 0x00000000000c5947 */ /* 0x000fea0003800000 */
[----:B------:R-:W1:Y:S02]  /*2b00*/  LDG.E.U8 R162, desc[UR38][R2.64+0x18] ;  /* 0x0000182602a27981 */ /* 0x000e64000c1e1100 */
[----:B-1----:R-:W-:-:S05]  /*2b10*/  PRMT R11, R162, 0x8880, RZ ;  /* 0x00008880a20b7816 */ /* 0x002fca00000000ff */
[----:B------:R-:W-:-:S07]  /*2b20*/  IMAD R10, R11, R22, RZ ;  /* 0x000000160b0a7224 */ /* 0x000fce00078e02ff */
.L_x_62:
[----:B------:R-:W-:Y:S05]  /*2b30*/  BSYNC B1 ;  /* 0x0000000000017941 */ /* 0x000fea0003800000 */
.L_x_61:
[----:B-1----:R-:W-:Y:S01]  /*2b40*/  @!P5 IMAD R11, R36, R23, R10 ;  /* 0x00000017240bd224 */ /* 0x002fe200078e020a */
[----:B------:R-:W-:Y:S04]  /*2b50*/  BSSY B1, `(.L_x_63) ;  /* 0x0000006000017945 */ /* 0x000fe80003800000 */
[----:B------:R1:W-:Y:S01]  /*2b60*/  @!P5 STG.E.U8 desc[UR38][R4.64+0x18], R11 ;  /* 0x0000180b0400d986 */ /* 0x0003e2000c101126 */
[----:B------:R-:W-:Y:S05]  /*2b70*/  @P2 BRA `(.L_x_64) ;  /* 0x00000000000c2947 */ /* 0x000fea0003800000 */
[----:B------:R-:W1:Y:S02]  /*2b80*/  LDG.E.U8 R162, desc[UR38][R2.64+0x19] ;  /* 0x0000192602a27981 */ /* 0x000e64000c1e1100 */
[----:B-1----:R-:W-:-:S05]  /*2b90*/  PRMT R11, R162, 0x8880, RZ ;  /* 0x00008880a20b7816 */ /* 0x002fca00000000ff */
[----:B------:R-:W-:-:S07]  /*2ba0*/  IMAD R10, R11, R22, RZ ;  /* 0x000000160b0a7224 */ /* 0x000fce00078e02ff */
.L_x_64:
[----:B------:R-:W-:Y:S05]  /*2bb0*/  BSYNC B1 ;  /* 0x0000000000017941 */ /* 0x000fea0003800000 */
.L_x_63:
        /* <DEDUP_REMOVED lines=11> */
.L_x_66:
[----:B------:R-:W-:Y:S05]  /*2c70*/  BSYNC B1 ;  /* 0x0000000000017941 */ /* 0x000fea0003800000 */
.L_x_65:
[----:B-1----:R-:W-:Y:S01]  /*2c80*/  @!P4 IMAD R11, R38, R23, R10 ;  /* 0x00000017260bc224 */ /* 0x002fe200078e020a */
[----:B------:R-:W-:Y:S04]  /*2c90*/  BSSY B1, `(.L_x_67) ;  /* 0x0000006000017945 */ /* 0x000fe80003800000 */
[----:B------:R1:W-:Y:S01]  /*2ca0*/  @!P4 STG.E.U8 desc[UR38][R6.64+0x18], R11 ;  /* 0x0000180b0600c986 */ /* 0x0003e2000c101126 */
[----:B------:R-:W-:Y:S05]  /*2cb0*/  @P3 BRA `(.L_x_68) ;  /* 0x00000000000c3947 */ /* 0x000fea0003800000 */
[----:B------:R-:W1:Y:S02]  /*2cc0*/  LDG.E.U8 R162, desc[UR38][R8.64+0x19] ;  /* 0x0000192608a27981 */ /* 0x000e64000c1e1100 */
[----:B-1----:R-:W-:-:S05]  /*2cd0*/  PRMT R11, R162, 0x8880, RZ ;  /* 0x00008880a20b7816 */ /* 0x002fca00000000ff */
[----:B------:R-:W-:-:S07]  /*2ce0*/  IMAD R10, R11, R22, RZ ;  /* 0x000000160b0a7224 */ /* 0x000fce00078e02ff */
.L_x_68:
[----:B------:R-:W-:Y:S05]  /*2cf0*/  BSYNC B1 ;  /* 0x0000000000017941 */ /* 0x000fea0003800000 */
.L_x_67:
[----:B------:R-:W-:Y:S01]  /*2d00*/  @!P3 IMAD R39, R39, R23, R10 ;  /* 0x000000172727b224 */ /* 0x000fe200078e020a */
[----:B------:R-:W-:Y:S04]  /*2d10*/  BSSY B1, `(.L_x_69) ;  /* 0x0000006000017945 */ /* 0x000fe80003800000 */
[----:B------:R0:W-:Y:S01]  /*2d20*/  @!P3 STG.E.U8 desc[UR38][R6.64+0x19], R39 ;  /* 0x000019270600b986 */ /* 0x0001e2000c101126 */
[----:B------:R-:W-:Y:S05]  /*2d30*/  @P5 BRA `(.L_x_70) ;  /* 0x00000000000c5947 */ /* 0x000fea0003800000 */
[----:B------:R-:W1:Y:S02]  /*2d40*/  LDG.E.U8 R162, desc[UR38][R2.64+0x20] ;  /* 0x0000202602a27981 */ /* 0x000e64000c1e1100 */
[----:B-1----:R-:W-:-:S05]  /*2d50*/  PRMT R11, R162, 0x8880, RZ ;  /* 0x00008880a20b7816 */ /* 0x002fca00000000ff */
[----:B------:R-:W-:-:S07]  /*2d60*/  IMAD R10, R11, R22, RZ ;  /* 0x000000160b0a7224 */ /* 0x000fce00078e02ff */
.L_x_70:
[----:B------:R-:W-:Y:S05]  /*2d70*/  BSYNC B1 ;  /* 0x0000000000017941 */ /* 0x000fea0003800000 */
.L_x_69:
[----:B-1----:R-:W-:Y:S01]  /*2d80*/  @!P5 IMAD R11, R40, R23, R10 ;  /* 0x00000017280bd224 */ /* 0x002fe200078e020a */
[----:B------:R-:W-:Y:S04]  /*2d90*/  BSSY B1, `(.L_x_71) ;  /* 0x0000006000017945 */ /* 0x000fe80003800000 */
[----:B------:R1:W-:Y:S01]  /*2da0*/  @!P5 STG.E.U8 desc[UR38][R4.64+0x20], R11 ;  /* 0x0000200b0400d986 */ /* 0x0003e2000c101126 */
[----:B------:R-:W-:Y:S05]  /*2db0*/  @P2 BRA `(.L_x_72) ;  /* 0x00000000000c2947 */ /* 0x000fea0003800000 */
[----:B------:R-:W1:Y:S02]  /*2dc0*/  LDG.E.U8 R162, desc[UR38][R2.64+0x21] ;  /* 0x0000212602a27981 */ /* 0x000e64000c1e1100 */
[----:B-1----:R-:W-:-:S05]  /*2dd0*/  PRMT R11, R162, 0x8880, RZ ;  /* 0x00008880a20b7816 */ /* 0x002fca00000000ff */
[----:B------:R-:W-:-:S07]  /*2de0*/  IMAD R10, R11, R22, RZ ;  /* 0x000000160b0a7224 */ /* 0x000fce00078e02ff */
.L_x_72:
[----:B------:R-:W-:Y:S05]  /*2df0*/  BSYNC B1 ;  /* 0x0000000000017941 */ /* 0x000fea0003800000 */
.L_x_71:
        /* <DEDUP_REMOVED lines=11> */
.L_x_74:
[----:B------:R-:W-:Y:S05]  /*2eb0*/  BSYNC B1 ;  /* 0x0000000000017941 */ /* 0x000fea0003800000 */
.L_x_73:
[----:B-1----:R-:W-:Y:S01]  /*2ec0*/  @!P4 IMAD R11, R42, R23, R10 ;  /* 0x000000172a0bc224 */ /* 0x002fe200078e020a */
[----:B------:R-:W-:Y:S04]  /*2ed0*/  BSSY B1, `(.L_x_75) ;  /* 0x0000006000017945 */ /* 0x000fe80003800000 */
[----:B------:R1:W-:Y:S01]  /*2ee0*/  @!P4 STG.E.U8 desc[UR38][R6.64+0x20], R11 ;  /* 0x0000200b0600c986 */ /* 0x0003e2000c101126 */
[----:B------:R-:W-:Y:S05]  /*2ef0*/  @P3 BRA `(.L_x_76) ;  /* 0x00000000000c3947 */ /* 0x000fea0003800000 */
[----:B------:R-:W1:Y:S02]  /*2f00*/  LDG.E.U8 R162, desc[UR38][R8.64+0x21] ;  /* 0x0000212608a27981 */ /* 0x000e64000c1e1100 */
[----:B-1----:R-:W-:-:S05]  /*2f10*/  PRMT R11, R162, 0x8880, RZ ;  /* 0x00008880a20b7816 */ /* 0x002fca00000000ff */
[----:B------:R-:W-:-:S07]  /*2f20*/  IMAD R10, R11, R22, RZ ;  /* 0x000000160b0a7224 */ /* 0x000fce00078e02ff */
.L_x_76:
[----:B------:R-:W-:Y:S05]  /*2f30*/  BSYNC B1 ;  /* 0x0000000000017941 */ /* 0x000fea0003800000 */
.L_x_75:
[----:B------:R-:W-:Y:S01]  /*2f40*/  @!P3 IMAD R43, R43, R23, R10 ;  /* 0x000000172b2bb224 */ /* 0x000fe200078e020a */
[----:B------:R-:W-:Y:S04]  /*2f50*/  BSSY B1, `(.L_x_77) ;  /* 0x0000006000017945 */ /* 0x000fe80003800000 */
[----:B------:R0:W-:Y:S01]  /*2f60*/  @!P3 STG.E.U8 desc[UR38][R6.64+0x21], R43 ;  /* 0x0000212b0600b986 */ /* 0x0001e2000c101126 */
[----:B------:R-:W-:Y:S05]  /*2f70*/  @P5 BRA `(.L_x_78) ;  /* 0x00000000000c5947 */ /* 0x000fea0003800000 */
[----:B------:R-:W1:Y:S02]  /*2f80*/  LDG.E.U8 R162, desc[UR38][R2.64+0x28] ;  /* 0x0000282602a27981 */ /* 0x000e64000c1e1100 */
[----:B-1----:R-:W-:-:S05]  /*2f90*/  PRMT R11, R162, 0x8880, RZ ;  /* 0x00008880a20b7816 */ /* 0x002fca00000000ff */
[----:B------:R-:W-:-:S07]  /*2fa0*/  IMAD R10, R11, R22, RZ ;  /* 0x000000160b0a7224 */ /* 0x000fce00078e02ff */
.L_x_78:
[----:B------:R-:W-:Y:S05]  /*2fb0*/  BSYNC B1 ;  /* 0x0000000000017941 */ /* 0x000fea0003800000 */
.L_x_77:
[----:B-1----:R-:W-:Y:S01]  /*2fc0*/  @!P5 IMAD R11, R44, R23, R10 ;  /* 0x000000172c0bd224 */ /* 0x002fe200078e020a */
[----:B------:R-:W-:Y:S04]  /*2fd0*/  BSSY B1, `(.L_x_79) ;  /* 0x0000006000017945 */ /* 0x000fe80003800000 */
[----:B------:R1:W-:Y:S01]  /*2fe0*/  @!P5 STG.E.U8 desc[UR38][R4.64+0x28], R11 ;  /* 0x0000280b0400d986 */ /* 0x0003e2000c101126 */
[----:B------:R-:W-:Y:S05]  /*2ff0*/  @P2 BRA `(.L_x_80) ;  /* 0x00000000000c2947 */ /* 0x000fea0003800000 */
[----:B------:R-:W1:Y:S02]  /*3000*/  LDG.E.U8 R162, desc[UR38][R2.64+0x29] ;  /* 0x0000292602a27981 */ /* 0x000e64000c1e1100 */
[----:B-1----:R-:W-:-:S05]  /*3010*/  PRMT R11, R162, 0x8880, RZ ;  /* 0x00008880a20b7816 */ /* 0x002fca00000000ff */
[----:B------:R-:W-:-:S07]  /*3020*/  IMAD R10, R11, R22, RZ ;  /* 0x000000160b0a7224 */ /* 0x000fce00078e02ff */
.L_x_80:
[----:B------:R-:W-:Y:S05]  /*3030*/  BSYNC B1 ;  /* 0x0000000000017941 */ /* 0x000fea0003800000 */
.L_x_79:
        /* <DEDUP_REMOVED lines=11> */
.L_x_82:
[----:B------:R-:W-:Y:S05]  /*30f0*/  BSYNC B1 ;  /* 0x0000000000017941 */ /* 0x000fea0003800000 */
.L_x_81:
[----:B-1----:R-:W-:Y:S01]  /*3100*/  @!P4 IMAD R11, R46, R23, R10 ;  /* 0x000000172e0bc224 */ /* 0x002fe200078e020a */
[----:B------:R-:W-:Y:S04]  /*3110*/  BSSY B1, `(.L_x_83) ;  /* 0x0000006000017945 */ /* 0x000fe80003800000 */
[----:B------:R1:W-:Y:S01]  /*3120*/  @!P4 STG.E.U8 desc[UR38][R6.64+0x28], R11 ;  /* 0x0000280b0600c986 */ /* 0x0003e2000c101126 */
[----:B------:R-:W-:Y:S05]  /*3130*/  @P3 BRA `(.L_x_84) ;  /* 0x00000000000c3947 */ /* 0x000fea0003800000 */
[----:B------:R-:W1:Y:S02]  /*3140*/  LDG.E.U8 R162, desc[UR38][R8.64+0x29] ;  /* 0x0000292608a27981 */ /* 0x000e64000c1e1100 */
[----:B-1----:R-:W-:-:S05]  /*3150*/  PRMT R11, R162, 0x8880, RZ ;  /* 0x00008880a20b7816 */ /* 0x002fca00000000ff */
[----:B------:R-:W-:-:S07]  /*3160*/  IMAD R10, R11, R22, RZ ;  /* 0x000000160b0a7224 */ /* 0x000fce00078e02ff */
.L_x_84:
[----:B------:R-:W-:Y:S05]  /*3170*/  BSYNC B1 ;  /* 0x0000000000017941 */ /* 0x000fea0003800000 */
.L_x_83:
[----:B------:R-:W-:Y:S01]  /*3180*/  @!P3 IMAD R47, R47, R23, R10 ;  /* 0x000000172f2fb224 */ /* 0x000fe200078e020a */
[----:B------:R-:W-:Y:S04]  /*3190*/  BSSY B1, `(.L_x_85) ;  /* 0x0000006000017945 */ /* 0x000fe80003800000 */
[----:B------:R0:W-:Y:S01]  /*31a0*/  @!P3 STG.E.U8 desc[UR38][R6.64+0x29], R47 ;  /* 0x0000292f0600b986 */ /* 0x0001e2000c101126 */
[----:B------:R-:W-:Y:S05]  /*31b0*/  @P5 BRA `(.L_x_86) ;  /* 0x00000000000c5947 */ /* 0x000fea0003800000 */
[----:B------:R-:W1:Y:S02]  /*31c0*/  LDG.E.U8 R162, desc[UR38][R2.64+0x30] ;  /* 0x0000302602a27981 */ /* 0x000e64000c1e1100 */
[----:B-1----:R-:W-:-:S05]  /*31d0*/  PRMT R11, R162, 0x8880, RZ ;  /* 0x00008880a20b7816 */ /* 0x002fca00000000ff */
[----:B------:R-:W-:-:S07]  /*31e0*/  IMAD R10, R11, R22, RZ ;  /* 0x000000160b0a7224 */ /* 0x000fce00078e02ff */
.L_x_86:
[----:B------:R-:W-:Y:S05]  /*31f0*/  BSYNC B1 ;  /* 0x0000000000017941 */ /* 0x000fea0003800000 */
.L_x_85:
[----:B-1----:R-:W-:Y:S01]  /*3200*/  @!P5 IMAD R11, R48, R23, R10 ;  /* 0x00000017300bd224 */ /* 0x002fe200078e020a */
[----:B------:R-:W-:Y:S04]  /*3210*/  BSSY B1, `(.L_x_87) ;  /* 0x0000006000017945 */ /* 0x000fe80003800000 */
[----:B------:R1:W-:Y:S01]  /*3220*/  @!P5 STG.E.U8 desc[UR38][R4.64+0x30], R11 ;  /* 0x0000300b0400d986 */ /* 0x0003e2000c101126 */
[----:B------:R-:W-:Y:S05]  /*3230*/  @P2 BRA `(.L_x_88) ;  /* 0x00000000000c2947 */ /* 0x000fea0003800000 */
[----:B------:R-:W1:Y:S02]  /*3240*/  LDG.E.U8 R162, desc[UR38][R2.64+0x31] ;  /* 0x0000312602a27981 */ /* 0x000e64000c1e1100 */
[----:B-1----:R-:W-:-:S05]  /*3250*/  PRMT R11, R162, 0x8880, RZ ;  /* 0x00008880a20b7816 */ /* 0x002fca00000000ff */
[----:B------:R-:W-:-:S07]  /*3260*/  IMAD R10, R11, R22, RZ ;  /* 0x000000160b0a7224 */ /* 0x000fce00078e02ff */
.L_x_88:
[----:B------:R-:W-:Y:S05]  /*3270*/  BSYNC B1 ;  /* 0x0000000000017941 */ /* 0x000fea0003800000 */
.L_x_87:
        /* <DEDUP_REMOVED lines=11> */
.L_x_90:
[----:B------:R-:W-:Y:S05]  /*3330*/  BSYNC B1 ;  /* 0x0000000000017941 */ /* 0x000fea0003800000 */
.L_x_89:
[----:B-1----:R-:W-:Y:S01]  /*3340*/  @!P4 IMAD R11, R50, R23, R10 ;  /* 0x00000017320bc224 */ /* 0x002fe200078e020a */
[----:B------:R-:W-:Y:S04]  /*3350*/  BSSY B1, `(.L_x_91) ;  /* 0x0000006000017945 */ /* 0x000fe80003800000 */
[----:B------:R1:W-:Y:S01]  /*3360*/  @!P4 STG.E.U8 desc[UR38][R6.64+0x30], R11 ;  /* 0x0000300b0600c986 */ /* 0x0003e2000c101126 */
[----:B------:R-:W-:Y:S05]  /*3370*/  @P3 BRA `(.L_x_92) ;  /* 0x00000000000c3947 */ /* 0x000fea0003800000 */
[----:B------:R-:W1:Y:S02]  /*3380*/  LDG.E.U8 R162, desc[UR38][R8.64+0x31] ;  /* 0x0000312608a27981 */ /* 0x000e64000c1e1100 */
[----:B-1----:R-:W-:-:S05]  /*3390*/  PRMT R11, R162, 0x8880, RZ ;  /* 0x00008880a20b7816 */ /* 0x002fca00000000ff */
[----:B------:R-:W-:-:S07]  /*33a0*/  IMAD R10, R11, R22, RZ ;  /* 0x000000160b0a7224 */ /* 0x000fce00078e02ff */
.L_x_92:
[----:B------:R-:W-:Y:S05]  /*33b0*/  BSYNC B1 ;  /* 0x0000000000017941 */ /* 0x000fea0003800000 */
.L_x_91:
[----:B------:R-:W-:Y:S01]  /*33c0*/  @!P3 IMAD R51, R51, R23, R10 ;  /* 0x000000173333b224 */ /* 0x000fe200078e020a */
[----:B------:R-:W-:Y:S04]  /*33d0*/  BSSY B1, `(.L_x_93) ;  /* 0x0000006000017945 */ /* 0x000fe80003800000 */
[----:B------:R0:W-:Y:S01]  /*33e0*/  @!P3 STG.E.U8 desc[UR38][R6.64+0x31], R51 ;  /* 0x000031330600b986 */ /* 0x0001e2000c101126 */
[----:B------:R-:W-:Y:S05]  /*33f0*/  @P5 BRA `(.L_x_94) ;  /* 0x00000000000c5947 */ /* 0x000fea0003800000 */
[----:B------:R-:W1:Y:S02]  /*3400*/  LDG.E.U8 R162, desc[UR38][R2.64+0x38] ;  /* 0x0000382602a27981 */ /* 0x000e64000c1e1100 */
[----:B-1----:R-:W-:-:S05]  /*3410*/  PRMT R11, R162, 0x8880, RZ ;  /* 0x00008880a20b7816 */ /* 0x002fca00000000ff */
[----:B------:R-:W-:-:S07]  /*3420*/  IMAD R10, R11, R22, RZ ;  /* 0x000000160b0a7224 */ /* 0x000fce00078e02ff */
.L_x_94:
[----:B------:R-:W-:Y:S05]  /*3430*/  BSYNC B1 ;  /* 0x0000000000017941 */ /* 0x000fea0003800000 */
.L_x_93:
[----:B-1----:R-:W-:Y:S01]  /*3440*/  @!P5 IMAD R11, R52, R23, R10 ;  /* 0x00000017340bd224 */ /* 0x002fe200078e020a */
[----:B------:R-:W-:Y:S04]  /*3450*/  BSSY B1, `(.L_x_95) ;  /* 0x0000006000017945 */ /* 0x000fe80003800000 */
[----:B------:R1:W-:Y:S01]  /*3460*/  @!P5 STG.E.U8 desc[UR38][R4.64+0x38], R11 ;  /* 0x0000380b0400d986 */ /* 0x0003e2000c101126 */
[----:B------:R-:W-:Y:S05]  /*3470*/  @P2 BRA `(.L_x_96) ;  /* 0x00000000000c2947 */ /* 0x000fea0003800000 */
[----:B------:R-:W1:Y:S02]  /*3480*/  LDG.E.U8 R162, desc[UR38][R2.64+0x39] ;  /* 0x0000392602a27981 */ /* 0x000e64000c1e1100 */
[----:B-1----:R-:W-:-:S05]  /*3490*/  PRMT R11, R162, 0x8880, RZ ;  /* 0x00008880a20b7816 */ /* 0x002fca00000000ff */
[----:B------:R-:W-:-:S07]  /*34a0*/  IMAD R10, R11, R22, RZ ;  /* 0x000000160b0a7224 */ /* 0x000fce00078e02ff */
.L_x_96:
[----:B------:R-:W-:Y:S05]  /*34b0*/  BSYNC B1 ;  /* 0x0000000000017941 */ /* 0x000fea0003800000 */
.L_x_95:
        /* <DEDUP_REMOVED lines=11> */
.L_x_98:
[----:B------:R-:W-:Y:S05]  /*3570*/  BSYNC B1 ;  /* 0x0000000000017941 */ /* 0x000fea0003800000 */
.L_x_97:
[----:B-1----:R-:W-:Y:S01]  /*3580*/  @!P4 IMAD R11, R54, R23, R10 ;  /* 0x00000017360bc224 */ /* 0x002fe200078e020a */
[----:B------:R-:W-:Y:S04]  /*3590*/  BSSY B1, `(.L_x_99) ;  /* 0x0000006000017945 */ /* 0x000fe80003800000 */
[----:B------:R1:W-:Y:S01]  /*35a0*/  @!P4 STG.E.U8 desc[UR38][R6.64+0x38], R11 ;  /* 0x0000380b0600c986 */ /* 0x0003e2000c101126 */
[----:B------:R-:W-:Y:S05]  /*35b0*/  @P3 BRA `(.L_x_100) ;  /* 0x00000000000c3947 */ /* 0x000fea0003800000 */
[----:B------:R-:W1:Y:S02]  /*35c0*/  LDG.E.U8 R162, desc[UR38][R8.64+0x39] ;  /* 0x0000392608a27981 */ /* 0x000e64000c1e1100 */
[----:B-1----:R-:W-:-:S05]  /*35d0*/  PRMT R11, R162, 0x8880, RZ ;  /* 0x00008880a20b7816 */ /* 0x002fca00000000ff */
[----:B------:R-:W-:-:S07]  /*35e0*/  IMAD R10, R11, R22, RZ ;  /* 0x000000160b0a7224 */ /* 0x000fce00078e02ff */
.L_x_100:
[----:B------:R-:W-:Y:S05]  /*35f0*/  BSYNC B1 ;  /* 0x0000000000017941 */ /* 0x000fea0003800000 */
.L_x_99:
[----:B------:R-:W-:Y:S01]  /*3600*/  @!P3 IMAD R55, R55, R23, R10 ;  /* 0x000000173737b224 */ /* 0x000fe200078e020a */
[----:B------:R-:W-:Y:S04]  /*3610*/  BSSY B1, `(.L_x_101) ;  /* 0x0000006000017945 */ /* 0x000fe80003800000 */
[----:B------:R0:W-:Y:S01]  /*3620*/  @!P3 STG.E.U8 desc[UR38][R6.64+0x39], R55 ;  /* 0x000039370600b986 */ /* 0x0001e2000c101126 */
[----:B------:R-:W-:Y:S05]  /*3630*/  @P5 BRA `(.L_x_102) ;  /* 0x00000000000c5947 */ /* 0x000fea0003800000 */
[----:B------:R-:W1:Y:S02]  /*3640*/  LDG.E.U8 R162, desc[UR38][R2.64+0x40] ;  /* 0x0000402602a27981 */ /* 0x000e64000c1e1100 */
[----:B-1----:R-:W-:-:S05]  /*3650*/  PRMT R11, R162, 0x8880, RZ ;  /* 0x00008880a20b7816 */ /* 0x002fca00000000ff */
[----:B------:R-:W-:-:S07]  /*3660*/  IMAD R10, R11, R22, RZ ;  /* 0x000000160b0a7224 */ /* 0x000fce00078e02ff */
.L_x_102:
[----:B------:R-:W-:Y:S05]  /*3670*/  BSYNC B1 ;  /* 0x0000000000017941 */ /* 0x000fea0003800000 */
.L_x_101:
[----:B-1----:R-:W-:Y:S01]  /*3680*/  @!P5 IMAD R11, R56, R23, R10 ;  /* 0x00000017380bd224 */ /* 0x002fe200078e020a */
[----:B------:R-:W-:Y:S04]  /*3690*/  BSSY B1, `(.L_x_103) ;  /* 0x0000006000017945 */ /* 0x000fe80003800000 */
[----:B------:R1:W-:Y:S01]  /*36a0*/  @!P5 STG.E.U8 desc[UR38][R4.64+0x40], R11 ;  /* 0x0000400b0400d986 */ /* 0x0003e2000c101126 */
[----:B------:R-:W-:Y:S05]  /*36b0*/  @P2 BRA `(.L_x_104) ;  /* 0x00000000000c2947 */ /* 0x000fea0003800000 */
[----:B------:R-:W1:Y:S02]  /*36c0*/  LDG.E.U8 R162, desc[UR38][R2.64+0x41] ;  /* 0x0000412602a27981 */ /* 0x000e64000c1e1100 */
[----:B-1----:R-:W-:-:S05]  /*36d0*/  PRMT R11, R162, 0x8880, RZ ;  /* 0x00008880a20b7816 */ /* 0x002fca00000000ff */
[----:B------:R-:W-:-:S07]  /*36e0*/  IMAD R10, R11, R22, RZ ;  /* 0x000000160b0a7224 */ /* 0x000fce00078e02ff */
.L_x_104:
[----:B------:R-:W-:Y:S05]  /*36f0*/  BSYNC B1 ;  /* 0x0000000000017941 */ /* 0x000fea0003800000 */
.L_x_103:
        /* <DEDUP_REMOVED lines=11> */
.L_x_106:
[----:B------:R-:W-:Y:S05]  /*37b0*/  BSYNC B1 ;  /* 0x0000000000017941 */ /* 0x000fea0003800000 */
.L_x_105:
[----:B-1----:R-:W-:Y:S01]  /*37c0*/  @!P4 IMAD R11, R58, R23, R10 ;  /* 0x000000173a0bc224 */ /* 0x002fe200078e020a */
[----:B------:R-:W-:Y:S04]  /*37d0*/  BSSY B1, `(.L_x_107) ;  /* 0x0000006000017945 */ /* 0x000fe80003800000 */
[----:B------:R1:W-:Y:S01]  /*37e0*/  @!P4 STG.E.U8 desc[UR38][R6.64+0x40], R11 ;  /* 0x0000400b0600c986 */ /* 0x0003e2000c101126 */
[----:B------:R-:W-:Y:S05]  /*37f0*/  @P3 BRA `(.L_x_108) ;  /* 0x00000000000c3947 */ /* 0x000fea0003800000 */
[----:B------:R-:W1:Y:S02]  /*3800*/  LDG.E.U8 R162, desc[UR38][R8.64+0x41] ;  /* 0x0000412608a27981 */ /* 0x000e64000c1e1100 */
[----:B-1----:R-:W-:-:S05]  /*3810*/  PRMT R11, R162, 0x8880, RZ ;  /* 0x00008880a20b7816 */ /* 0x002fca00000000ff */
[----:B------:R-:W-:-:S07]  /*3820*/  IMAD R10, R11, R22, RZ ;  /* 0x000000160b0a7224 */ /* 0x000fce00078e02ff */
.L_x_108:
[----:B------:R-:W-:Y:S05]  /*3830*/  BSYNC B1 ;  /* 0x0000000000017941 */ /* 0x000fea0003800000 */
.L_x_107:
[----:B------:R-:W-:Y:S01]  /*3840*/  @!P3 IMAD R59, R59, R23, R10 ;  /* 0x000000173b3bb224 */ /* 0x000fe200078e020a */
[----:B------:R-:W-:Y:S04]  /*3850*/  BSSY B1, `(.L_x_109) ;  /* 0x0000006000017945 */ /* 0x000fe80003800000 */
[----:B------:R0:W-:Y:S01]  /*3860*/  @!P3 STG.E.U8 desc[UR38][R6.64+0x41], R59 ;  /* 0x0000413b0600b986 */ /* 0x0001e2000c101126 */
[----:B------:R-:W-:Y:S05]  /*3870*/  @P5 BRA `(.L_x_110) ;  /* 0x00000000000c5947 */ /* 0x000fea0003800000 */
[----:B------:R-:W1:Y:S02]  /*3880*/  LDG.E.U8 R162, desc[UR38][R2.64+0x48] ;  /* 0x0000482602a27981 */ /* 0x000e64000c1e1100 */
[----:B-1----:R-:W-:-:S05]  /*3890*/  PRMT R11, R162, 0x8880, RZ ;  /* 0x00008880a20b7816 */ /* 0x002fca00000000ff */
[----:B------:R-:W-:-:S07]  /*38a0*/  IMAD R10, R11, R22, RZ ;  /* 0x000000160b0a7224 */ /* 0x000fce00078e02ff */
.L_x_110:
[----:B------:R-:W-:Y:S05]  /*38b0*/  BSYNC B1 ;  /* 0x0000000000017941 */ /* 0x000fea0003800000 */
.L_x_109:
[----:B-1----:R-:W-:Y:S01]  /*38c0*/  @!P5 IMAD R11, R60, R23, R10 ;  /* 0x000000173c0bd224 */ /* 0x002fe200078e020a */
[----:B------:R-:W-:Y:S04]  /*38d0*/  BSSY B1, `(.L_x_111) ;  /* 0x0000006000017945 */ /* 0x000fe80003800000 */
[----:B------:R1:W-:Y:S01]  /*38e0*/  @!P5 STG.E.U8 desc[UR38][R4.64+0x48], R11 ;  /* 0x0000480b0400d986 */ /* 0x0003e2000c101126 */
[----:B------:R-:W-:Y:S05]  /*38f0*/  @P2 BRA `(.L_x_112) ;  /* 0x00000000000c2947 */ /* 0x000fea0003800000 */
[----:B------:R-:W1:Y:S02]  /*3900*/  LDG.E.U8 R162, desc[UR38][R2.64+0x49] ;  /* 0x0000492602a27981 */ /* 0x000e64000c1e1100 */
[----:B-1----:R-:W-:-:S05]  /*3910*/  PRMT R11, R162, 0x8880, RZ ;  /* 0x00008880a20b7816 */ /* 0x002fca00000000ff */
[----:B------:R-:W-:-:S07]  /*3920*/  IMAD R10, R11, R22, RZ ;  /* 0x000000160b0a7224 */ /* 0x000fce00078e02ff */
.L_x_112:
[----:B------:R-:W-:Y:S05]  /*3930*/  BSYNC B1 ;  /* 0x0000000000017941 */ /* 0x000fea0003800000 */
.L_x_111:
        /* <DEDUP_REMOVED lines=11> */
.L_x_114:
[----:B------:R-:W-:Y:S05]  /*39f0*/  BSYNC B1 ;  /* 0x0000000000017941 */ /* 0x000fea0003800000 */
.L_x_113:
[----:B-1----:R-:W-:Y:S01]  /*3a00*/  @!P4 IMAD R11, R62, R23, R10 ;  /* 0x000000173e0bc224 */ /* 0x002fe200078e020a */
[----:B------:R-:W-:Y:S04]  /*3a10*/  BSSY B1, `(.L_x_115) ;  /* 0x0000006000017945 */ /* 0x000fe80003800000 */
[----:B------:R1:W-:Y:S01]  /*3a20*/  @!P4 STG.E.U8 desc[UR38][R6.64+0x48], R11 ;  /* 0x0000480b0600c986 */ /* 0x0003e2000c101126 */
[----:B------:R-:W-:Y:S05]  /*3a30*/  @P3 BRA `(.L_x_116) ;  /* 0x00000000000c3947 */ /* 0x000fea0003800000 */
[----:B------:R-:W1:Y:S02]  /*3a40*/  LDG.E.U8 R162, desc[UR38][R8.64+0x49] ;  /* 0x0000492608a27981 */ /* 0x000e64000c1e1100 */
[----:B-1----:R-:W-:-:S05]  /*3a50*/  PRMT R11, R162, 0x8880, RZ ;  /* 0x00008880a20b7816 */ /* 0x002fca00000000ff */
[----:B------:R-:W-:-:S07]  /*3a60*/  IMAD R10, R11, R22, RZ ;  /* 0x000000160b0a7224 */ /* 0x000fce00078e02ff */
.L_x_116:
[----:B------:R-:W-:Y:S05]  /*3a70*/  BSYNC B1 ;  /* 0x0000000000017941 */ /* 0x000fea0003800000 */
.L_x_115:
[----:B------:R-:W-:Y:S01]  /*3a80*/  @!P3 IMAD R63, R63, R23, R10 ;  /* 0x000000173f3fb224 */ /* 0x000fe200078e020a */
[----:B------:R-:W-:Y:S04]  /*3a90*/  BSSY B1, `(.L_x_117) ;  /* 0x0000006000017945 */ /* 0x000fe80003800000 */
[----:B------:R0:W-:Y:S01]  /*3aa0*/  @!P3 STG.E.U8 desc[UR38][R6.64+0x49], R63 ;  /* 0x0000493f0600b986 */ /* 0x0001e2000c101126 */
[----:B------:R-:W-:Y:S05]  /*3ab0*/  @P5 BRA `(.L_x_118) ;  /* 0x00000000000c5947 */ /* 0x000fea0003800000 */
[----:B------:R-:W1:Y:S02]  /*3ac0*/  LDG.E.U8 R162, desc[UR38][R2.64+0x50] ;  /* 0x0000502602a27981 */ /* 0x000e64000c1e1100 */
[----:B-1----:R-:W-:-:S05]  /*3ad0*/  PRMT R11, R162, 0x8880, RZ ;  /* 0x00008880a20b7816 */ /* 0x002fca00000000ff */
[----:B------:R-:W-:-:S07]  /*3ae0*/  IMAD R10, R11, R22, RZ ;  /* 0x000000160b0a7224 */ /* 0x000fce00078e02ff */
.L_x_118:
[----:B------:R-:W-:Y:S05]  /*3af0*/  BSYNC B1 ;  /* 0x0000000000017941 */ /* 0x000fea0003800000 */
.L_x_117:
[----:B-1----:R-:W-:Y:S01]  /*3b00*/  @!P5 IMAD R11, R64, R23, R10 ;  /* 0x00000017400bd224 */ /* 0x002fe200078e020a */
[----:B------:R-:W-:Y:S04]  /*3b10*/  BSSY B1, `(.L_x_119) ;  /* 0x0000006000017945 */ /* 0x000fe80003800000 */
[----:B------:R1:W-:Y:S01]  /*3b20*/  @!P5 STG.E.U8 desc[UR38][R4.64+0x50], R11 ;  /* 0x0000500b0400d986 */ /* 0x0003e2000c101126 */
[----:B------:R-:W-:Y:S05]  /*3b30*/  @P2 BRA `(.L_x_120) ;  /* 0x00000000000c2947 */ /* 0x000fea0003800000 */
[----:B------:R-:W1:Y:S02]  /*3b40*/  LDG.E.U8 R162, desc[UR38][R2.64+0x51] ;  /* 0x0000512602a27981 */ /* 0x000e64000c1e1100 */
[----:B-1----:R-:W-:-:S05]  /*3b50*/  PRMT R11, R162, 0x8880, RZ ;  /* 0x00008880a20b7816 */ /* 0x002fca00000000ff */
[----:B------:R-:W-:-:S07]  /*3b60*/  IMAD R10, R11, R22, RZ ;  /* 0x000000160b0a7224 */ /* 0x000fce00078e02ff */
.L_x_120:
[----:B------:R-:W-:Y:S05]  /*3b70*/  BSYNC B1 ;  /* 0x0000000000017941 */ /* 0x000fea0003800000 */
.L_x_119:
        /* <DEDUP_REMOVED lines=11> */
.L_x_122:
[----:B------:R-:W-:Y:S05]  /*3c30*/  BSYNC B1 ;  /* 0x0000000000017941 */ /* 0x000fea0003800000 */
.L_x_121:
[----:B-1----:R-:W-:Y:S01]  /*3c40*/  @!P4 IMAD R11, R66, R23, R10 ;  /* 0x00000017420bc224 */ /* 0x002fe200078e020a */
[----:B------:R-:W-:Y:S04]  /*3c50*/  BSSY B1, `(.L_x_123) ;  /* 0x0000006000017945 */ /* 0x000fe80003800000 */
[----:B------:R1:W-:Y:S01]  /*3c60*/  @!P4 STG.E.U8 desc[UR38][R6.64+0x50], R11 ;  /* 0x0000500b0600c986 */ /* 0x0003e2000c101126 */
[----:B------:R-:W-:Y:S05]  /*3c70*/  @P3 BRA `(.L_x_124) ;  /* 0x00000000000c3947 */ /* 0x000fea0003800000 */
[----:B------:R-:W1:Y:S02]  /*3c80*/  LDG.E.U8 R162, desc[UR38][R8.64+0x51] ;  /* 0x0000512608a27981 */ /* 0x000e64000c1e1100 */
[----:B-1----:R-:W-:-:S05]  /*3c90*/  PRMT R11, R162, 0x8880, RZ ;  /* 0x00008880a20b7816 */ /* 0x002fca00000000ff */
[----:B------:R-:W-:-:S07]  /*3ca0*/  IMAD R10, R11, R22, RZ ;  /* 0x000000160b0a7224 */ /* 0x000fce00078e02ff */
.L_x_124:
[----:B------:R-:W-:Y:S05]  /*3cb0*/  BSYNC B1 ;  /* 0x0000000000017941 */ /* 0x000fea0003800000 */
.L_x_123:
[----:B------:R-:W-:Y:S01]  /*3cc0*/  @!P3 IMAD R67, R67, R23, R10 ;  /* 0x000000174343b224 */ /* 0x000fe200078e020a */
[----:B------:R-:W-:Y:S04]  /*3cd0*/  BSSY B1, `(.L_x_125) ;  /* 0x0000006000017945 */ /* 0x000fe80003800000 */
[----:B------:R0:W-:Y:S01]  /*3ce0*/  @!P3 STG.E.U8 desc[UR38][R6.64+0x51], R67 ;  /* 0x000051430600b986 */ /* 0x0001e2000c101126 */
[----:B------:R-:W-:Y:S05]  /*3cf0*/  @P5 BRA `(.L_x_126) ;  /* 0x00000000000c5947 */ /* 0x000fea0003800000 */
[----:B------:R-:W1:Y:S02]  /*3d00*/  LDG.E.U8 R162, desc[UR38][R2.64+0x58] ;  /* 0x0000582602a27981 */ /* 0x000e64000c1e1100 */
[----:B-1----:R-:W-:-:S05]  /*3d10*/  PRMT R11, R162, 0x8880, RZ ;  /* 0x00008880a20b7816 */ /* 0x002fca00000000ff */
[----:B------:R-:W-:-:S07]  /*3d20*/  IMAD R10, R11, R22, RZ ;  /* 0x000000160b0a7224 */ /* 0x000fce00078e02ff */
.L_x_126:
[----:B------:R-:W-:Y:S05]  /*3d30*/  BSYNC B1 ;  /* 0x0000000000017941 */ /* 0x000fea0003800000 */
.L_x_125:
[----:B-1----:R-:W-:Y:S01]  /*3d40*/  @!P5 IMAD R11, R68, R23, R10 ;  /* 0x00000017440bd224 */ /* 0x002fe200078e020a */
[----:B------:R-:W-:Y:S04]  /*3d50*/  BSSY B1, `(.L_x_127) ;  /* 0x0000006000017945 */ /* 0x000fe80003800000 */
[----:B------:R1:W-:Y:S01]  /*3d60*/  @!P5 STG.E.U8 desc[UR38][R4.64+0x58], R11 ;  /* 0x0000580b0400d986 */ /* 0x0003e2000c101126 */
[----:B------:R-:W-:Y:S05]  /*3d70*/  @P2 BRA `(.L_x_128) ;  /* 0x00000000000c2947 */ /* 0x000fea0003800000 */
[----:B------:R-:W1:Y:S02]  /*3d80*/  LDG.E.U8 R162, desc[UR38][R2.64+0x59] ;  /* 0x0000592602a27981 */ /* 0x000e64000c1e1100 */
[----:B-1----:R-:W-:-:S05]  /*3d90*/  PRMT R11, R162, 0x8880, RZ ;  /* 0x00008880a20b7816 */ /* 0x002fca00000000ff */
[----:B------:R-:W-:-:S07]  /*3da0*/  IMAD R10, R11, R22, RZ ;  /* 0x000000160b0a7224 */ /* 0x000fce00078e02ff */
.L_x_128:
[----:B------:R-:W-:Y:S05]  /*3db0*/  BSYNC B1 ;  /* 0x0000000000017941 */ /* 0x000fea0003800000 */
.L_x_127:
        /* <DEDUP_REMOVED lines=11> */
.L_x_130:
[----:B------:R-:W-:Y:S05]  /*3e70*/  BSYNC B1 ;  /* 0x0000000000017941 */ /* 0x000fea0003800000 */
.L_x_129:
[----:B-1----:R-:W-:Y:S01]  /*3e80*/  @!P4 IMAD R11, R70, R23, R10 ;  /* 0x00000017460bc224 */ /* 0x002fe200078e020a */
[----:B------:R-:W-:Y:S04]  /*3e90*/  BSSY B1, `(.L_x_131) ;  /* 0x0000006000017945 */ /* 0x000fe80003800000 */
[----:B------:R1:W-:Y:S01]  /*3ea0*/  @!P4 STG.E.U8 desc[UR38][R6.64+0x58], R11 ;  /* 0x0000580b0600c986 */ /* 0x0003e2000c101126 */
[----:B------:R-:W-:Y:S05]  /*3eb0*/  @P3 BRA `(.L_x_132) ;  /* 0x00000000000c3947 */ /* 0x000fea0003800000 */
[----:B------:R-:W1:Y:S02]  /*3ec0*/  LDG.E.U8 R162, desc[UR38][R8.64+0x59] ;  /* 0x0000592608a27981 */ /* 0x000e64000c1e1100 */
[----:B-1----:R-:W-:-:S05]  /*3ed0*/  PRMT R11, R162, 0x8880, RZ ;  /* 0x00008880a20b7816 */ /* 0x002fca00000000ff */
[----:B------:R-:W-:-:S07]  /*3ee0*/  IMAD R10, R11, R22, RZ ;  /* 0x000000160b0a7224 */ /* 0x000fce00078e02ff */
.L_x_132:
[----:B------:R-:W-:Y:S05]  /*3ef0*/  BSYNC B1 ;  /* 0x0000000000017941 */ /* 0x000fea0003800000 */
.L_x_131:
[----:B------:R-:W-:Y:S01]  /*3f00*/  @!P3 IMAD R71, R71, R23, R10 ;  /* 0x000000174747b224 */ /* 0x000fe200078e020a */
[----:B------:R-:W-:Y:S04]  /*3f10*/  BSSY B1, `(.L_x_133) ;  /* 0x0000006000017945 */ /* 0x000fe80003800000 */
[----:B------:R0:W-:Y:S01]  /*3f20*/  @!P3 STG.E.U8 desc[UR38][R6.64+0x59], R71 ;  /* 0x000059470600b986 */ /* 0x0001e2000c101126 */
[----:B------:R-:W-:Y:S05]  /*3f30*/  @P5 BRA `(.L_x_134) ;  /* 0x00000000000c5947 */ /* 0x000fea0003800000 */
[----:B------:R-:W1:Y:S02]  /*3f40*/  LDG.E.U8 R162, desc[UR38][R2.64+0x60] ;  /* 0x0000602602a27981 */ /* 0x000e64000c1e1100 */
[----:B-1----:R-:W-:-:S05]  /*3f50*/  PRMT R11, R162, 0x8880, RZ ;  /* 0x00008880a20b7816 */ /* 0x002fca00000000ff */
[----:B------:R-:W-:-:S07]  /*3f60*/  IMAD R10, R11, R22, RZ ;  /* 0x000000160b0a7224 */ /* 0x000fce00078e02ff */
.L_x_134:
[----:B------:R-:W-:Y:S05]  /*3f70*/  BSYNC B1 ;  /* 0x0000000000017941 */ /* 0x000fea0003800000 */
.L_x_133:
[----:B-1----:R-:W-:Y:S01]  /*3f80*/  @!P5 IMAD R11, R72, R23, R10 ;  /* 0x00000017480bd224 */ /* 0x002fe200078e020a */
[----:B------:R-:W-:Y:S04]  /*3f90*/  BSSY B1, `(.L_x_135) ;  /* 0x0000006000017945 */ /* 0x000fe80003800000 */
[----:B------:R1:W-:Y:S01]  /*3fa0*/  @!P5 STG.E.U8 desc[UR38][R4.64+0x60], R11 ;  /* 0x0000600b0400d986 */ /* 0x0003e2000c101126 */
[----:B------:R-:W-:Y:S05]  /*3fb0*/  @P2 BRA `(.L_x_136) ;  /* 0x00000000000c2947 */ /* 0x000fea0003800000 */
[----:B------:R-:W1:Y:S02]  /*3fc0*/  LDG.E.U8 R162, desc[UR38][R2.64+0x61] ;  /* 0x0000612602a27981 */ /* 0x000e64000c1e1100 */
[----:B-1----:R-:W-:-:S05]  /*3fd0*/  PRMT R11, R162, 0x8880, RZ ;  /* 0x00008880a20b7816 */ /* 0x002fca00000000ff */
[----:B------:R-:W-:-:S07]  /*3fe0*/  IMAD R10, R11, R22, RZ ;  /* 0x000000160b0a7224 */ /* 0x000fce00078e02ff */
.L_x_136:
[----:B------:R-:W-:Y:S05]  /*3ff0*/  BSYNC B1 ;  /* 0x0000000000017941 */ /* 0x000fea0003800000 */
.L_x_135:
        /* <DEDUP_REMOVED lines=11> */
.L_x_138:
[----:B------:R-:W-:Y:S05]  /*40b0*/  BSYNC B1 ;  /* 0x0000000000017941 */ /* 0x000fea0003800000 */
.L_x_137:
[----:B-1----:R-:W-:Y:S01]  /*40c0*/  @!P4 IMAD R11, R74, R23, R10 ;  /* 0x000000174a0bc224 */ /* 0x002fe200078e020a */
[----:B------:R-:W-:Y:S04]  /*40d0*/  BSSY B1, `(.L_x_139) ;  /* 0x0000006000017945 */ /* 0x000fe80003800000 */
[----:B------:R1:W-:Y:S01]  /*40e0*/  @!P4 STG.E.U8 desc[UR38][R6.64+0x60], R11 ;  /* 0x0000600b0600c986 */ /* 0x0003e2000c101126 */
[----:B------:R-:W-:Y:S05]  /*40f0*/  @P3 BRA `(.L_x_140) ;  /* 0x00000000000c3947 */ /* 0x000fea0003800000 */
[----:B------:R-:W1:Y:S02]  /*4100*/  LDG.E.U8 R162, desc[UR38][R8.64+0x61] ;  /* 0x0000612608a27981 */ /* 0x000e64000c1e1100 */
[----:B-1----:R-:W-:-:S05]  /*4110*/  PRMT R11, R162, 0x8880, RZ ;  /* 0x00008880a20b7816 */ /* 0x002fca00000000ff */
[----:B------:R-:W-:-:S07]  /*4120*/  IMAD R10, R11, R22, RZ ;  /* 0x000000160b0a7224 */ /* 0x000fce00078e02ff */
.L_x_140:
[----:B------:R-:W-:Y:S05]  /*4130*/  BSYNC B1 ;  /* 0x0000000000017941 */ /* 0x000fea0003800000 */
.L_x_139:
[----:B------:R-:W-:Y:S01]  /*4140*/  @!P3 IMAD R75, R75, R23, R10 ;  /* 0x000000174b4bb224 */ /* 0x000fe200078e020a */
[----:B------:R-:W-:Y:S04]  /*4150*/  BSSY B1, `(.L_x_141) ;  /* 0x0000006000017945 */ /* 0x000fe80003800000 */
[----:B------:R0:W-:Y:S01]  /*4160*/  @!P3 STG.E.U8 desc[UR38][R6.64+0x61], R75 ;  /* 0x0000614b0600b986 */ /* 0x0001e2000c101126 */
[----:B------:R-:W-:Y:S05]  /*4170*/  @P5 BRA `(.L_x_142) ;  /* 0x00000000000c5947 */ /* 0x000fea0003800000 */
[----:B------:R-:W1:Y:S02]  /*4180*/  LDG.E.U8 R162, desc[UR38][R2.64+0x68] ;  /* 0x0000682602a27981 */ /* 0x000e64000c1e1100 */
[----:B-1----:R-:W-:-:S05]  /*4190*/  PRMT R11, R162, 0x8880, RZ ;  /* 0x00008880a20b7816 */ /* 0x002fca00000000ff */
[----:B------:R-:W-:-:S07]  /*41a0*/  IMAD R10, R11, R22, RZ ;  /* 0x000000160b0a7224 */ /* 0x000fce00078e02ff */
.L_x_142:
[----:B------:R-:W-:Y:S05]  /*41b0*/  BSYNC B1 ;  /* 0x0000000000017941 */ /* 0x000fea0003800000 */
.L_x_141:
[----:B-1----:R-:W-:Y:S01]  /*41c0*/  @!P5 IMAD R11, R76, R23, R10 ;  /* 0x000000174c0bd224 */ /* 0x002fe200078e020a */
[----:B------:R-:W-:Y:S04]  /*41d0*/  BSSY B1, `(.L_x_143) ;  /* 0x0000006000017945 */ /* 0x000fe80003800000 */
[----:B------:R1:W-:Y:S01]  /*41e0*/  @!P5 STG.E.U8 desc[UR38][R4.64+0x68], R11 ;  /* 0x0000680b0400d986 */ /* 0x0003e2000c101126 */
[----:B------:R-:W-:Y:S05]  /*41f0*/  @P2 BRA `(.L_x_144) ;  /* 0x00000000000c2947 */ /* 0x000fea0003800000 */
[----:B------:R-:W1:Y:S02]  /*4200*/  LDG.E.U8 R162, desc[UR38][R2.64+0x69] ;  /* 0x0000692602a27981 */ /* 0x000e64000c1e1100 */
[----:B-1----:R-:W-:-:S05]  /*4210*/  PRMT R11, R162, 0x8880, RZ ;  /* 0x00008880a20b7816 */ /* 0x002fca00000000ff */
[----:B------:R-:W-:-:S07]  /*4220*/  IMAD R10, R11, R22, RZ ;  /* 0x000000160b0a7224 */ /* 0x000fce00078e02ff */
.L_x_144:
[----:B------:R-:W-:Y:S05]  /*4230*/  BSYNC B1 ;  /* 0x0000000000017941 */ /* 0x000fea0003800000 */
.L_x_143:
        /* <DEDUP_REMOVED lines=11> */
.L_x_146:
[----:B------:R-:W-:Y:S05]  /*42f0*/  BSYNC B1 ;  /* 0x0000000000017941 */ /* 0x000fea0003800000 */
.L_x_145:
[----:B-1----:R-:W-:Y:S01]  /*4300*/  @!P4 IMAD R11, R78, R23, R10 ;  /* 0x000000174e0bc224 */ /* 0x002fe200078e020a */
[----:B------:R-:W-:Y:S04]  /*4310*/  BSSY B1, `(.L_x_147) ;  /* 0x0000006000017945 */ /* 0x000fe80003800000 */
[----:B------:R1:W-:Y:S01]  /*4320*/  @!P4 STG.E.U8 desc[UR38][R6.64+0x68], R11 ;  /* 0x0000680b0600c986 */ /* 0x0003e2000c101126 */
[----:B------:R-:W-:Y:S05]  /*4330*/  @P3 BRA `(.L_x_148) ;  /* 0x00000000000c3947 */ /* 0x000fea0003800000 */
[----:B------:R-:W1:Y:S02]  /*4340*/  LDG.E.U8 R162, desc[UR38][R8.64+0x69] ;  /* 0x0000692608a27981 */ /* 0x000e64000c1e1100 */
[----:B-1----:R-:W-:-:S05]  /*4350*/  PRMT R11, R162, 0x8880, RZ ;  /* 0x00008880a20b7816 */ /* 0x002fca00000000ff */
[----:B------:R-:W-:-:S07]  /*4360*/  IMAD R10, R11, R22, RZ ;  /* 0x000000160b0a7224 */ /* 0x000fce00078e02ff */
.L_x_148:
[----:B------:R-:W-:Y:S05]  /*4370*/  BSYNC B1 ;  /* 0x0000000000017941 */ /* 0x000fea0003800000 */
.L_x_147:
[----:B------:R-:W-:Y:S01]  /*4380*/  @!P3 IMAD R79, R79, R23, R10 ;  /* 0x000000174f4fb224 */ /* 0x000fe200078e020a */
[----:B------:R-:W-:Y:S04]  /*4390*/  BSSY B1, `(.L_x_149) ;  /* 0x0000006000017945 */ /* 0x000fe80003800000 */
[----:B------:R0:W-:Y:S01]  /*43a0*/  @!P3 STG.E.U8 desc[UR38][R6.64+0x69], R79 ;  /* 0x0000694f0600b986 */ /* 0x0001e2000c101126 */
[----:B------:R-:W-:Y:S05]  /*43b0*/  @P5 BRA `(.L_x_150) ;  /* 0x00000000000c5947 */ /* 0x000fea0003800000 */
[----:B------:R-:W1:Y:S02]  /*43c0*/  LDG.E.U8 R162, desc[UR38][R2.64+0x70] ;  /* 0x0000702602a27981 */ /* 0x000e64000c1e1100 */
[----:B-1----:R-:W-:-:S05]  /*43d0*/  PRMT R11, R162, 0x8880, RZ ;  /* 0x00008880a20b7816 */ /* 0x002fca00000000ff */
[----:B------:R-:W-:-:S07]  /*43e0*/  IMAD R10, R11, R22, RZ ;  /* 0x000000160b0a7224 */ /* 0x000fce00078e02ff */
.L_x_150:
[----:B------:R-:W-:Y:S05]  /*43f0*/  BSYNC B1 ;  /* 0x0000000000017941 */ /* 0x000fea0003800000 */
.L_x_149:
[----:B-1----:R-:W-:Y:S01]  /*4400*/  @!P5 IMAD R11, R80, R23, R10 ;  /* 0x00000017500bd224 */ /* 0x002fe200078e020a */
[----:B------:R-:W-:Y:S04]  /*4410*/  BSSY B1, `(.L_x_151) ;  /* 0x0000006000017945 */ /* 0x000fe80003800000 */
[----:B------:R1:W-:Y:S01]  /*4420*/  @!P5 STG.E.U8 desc[UR38][R4.64+0x70], R11 ;  /* 0x0000700b0400d986 */ /* 0x0003e2000c101126 */
[----:B------:R-:W-:Y:S05]  /*4430*/  @P2 BRA `(.L_x_152) ;  /* 0x00000000000c2947 */ /* 0x000fea0003800000 */
[----:B------:R-:W1:Y:S02]  /*4440*/  LDG.E.U8 R162, desc[UR38][R2.64+0x71] ;  /* 0x0000712602a27981 */ /* 0x000e64000c1e1100 */
[----:B-1----:R-:W-:-:S05]  /*4450*/  PRMT R11, R162, 0x8880, RZ ;  /* 0x00008880a20b7816 */ /* 0x002fca00000000ff */
[----:B------:R-:W-:-:S07]  /*4460*/  IMAD R10, R11, R22, RZ ;  /* 0x000000160b0a7224 */ /* 0x000fce00078e02ff */
.L_x_152:
[----:B------:R-:W-:Y:S05]  /*4470*/  BSYNC B1 ;  /* 0x0000000000017941 */ /* 0x000fea0003800000 */
.L_x_151:
        /* <DEDUP_REMOVED lines=11> */
.L_x_154:
[----:B------:R-:W-:Y:S05]  /*4530*/  BSYNC B1 ;  /* 0x0000000000017941 */ /* 0x000fea0003800000 */
.L_x_153:
[----:B-1----:R-:W-:Y:S01]  /*4540*/  @!P4 IMAD R11, R82, R23, R10 ;  /* 0x00000017520bc224 */ /* 0x002fe200078e020a */
[----:B------:R-:W-:Y:S04]  /*4550*/  BSSY B1, `(.L_x_155) ;  /* 0x0000006000017945 */ /* 0x000fe80003800000 */
[----:B------:R1:W-:Y:S01]  /*4560*/  @!P4 STG.E.U8 desc[UR38][R6.64+0x70], R11 ;  /* 0x0000700b0600c986 */ /* 0x0003e2000c101126 */
[----:B------:R-:W-:Y:S05]  /*4570*/  @P3 BRA `(.L_x_156) ;  /* 0x00000000000c3947 */ /* 0x000fea0003800000 */
[----:B------:R-:W1:Y:S02]  /*4580*/  LDG.E.U8 R162, desc[UR38][R8.64+0x71] ;  /* 0x0000712608a27981 */ /* 0x000e64000c1e1100 */
[----:B-1----:R-:W-:-:S05]  /*4590*/  PRMT R11, R162, 0x8880, RZ ;  /* 0x00008880a20b7816 */ /* 0x002fca00000000ff */
[----:B------:R-:W-:-:S07]  /*45a0*/  IMAD R10, R11, R22, RZ ;  /* 0x000000160b0a7224 */ /* 0x000fce00078e02ff */
.L_x_156:
[----:B------:R-:W-:Y:S05]  /*45b0*/  BSYNC B1 ;  /* 0x0000000000017941 */ /* 0x000fea0003800000 */
.L_x_155:
[----:B------:R-:W-:Y:S01]  /*45c0*/  @!P3 IMAD R83, R83, R23, R10 ;  /* 0x000000175353b224 */ /* 0x000fe200078e020a */
[----:B------:R-:W-:Y:S04]  /*45d0*/  BSSY B1, `(.L_x_157) ;  /* 0x0000006000017945 */ /* 0x000fe80003800000 */
[----:B------:R0:W-:Y:S01]  /*45e0*/  @!P3 STG.E.U8 desc[UR38][R6.64+0x71], R83 ;  /* 0x000071530600b986 */ /* 0x0001e2000c101126 */
[----:B------:R-:W-:Y:S05]  /*45f0*/  @P5 BRA `(.L_x_158) ;  /* 0x00000000000c5947 */ /* 0x000fea0003800000 */
[----:B------:R-:W1:Y:S02]  /*4600*/  LDG.E.U8 R162, desc[UR38][R2.64+0x78] ;  /* 0x0000782602a27981 */ /* 0x000e64000c1e1100 */
[----:B-1----:R-:W-:-:S05]  /*4610*/  PRMT R11, R162, 0x8880, RZ ;  /* 0x00008880a20b7816 */ /* 0x002fca00000000ff */
[----:B------:R-:W-:-:S07]  /*4620*/  IMAD R10, R11, R22, RZ ;  /* 0x000000160b0a7224 */ /* 0x000fce00078e02ff */
.L_x_158:
[----:B------:R-:W-:Y:S05]  /*4630*/  BSYNC B1 ;  /* 0x0000000000017941 */ /* 0x000fea0003800000 */
.L_x_157:
[----:B-1----:R-:W-:Y:S01]  /*4640*/  @!P5 IMAD R11, R84, R23, R10 ;  /* 0x00000017540bd224 */ /* 0x002fe200078e020a */
[----:B------:R-:W-:Y:S04]  /*4650*/  BSSY B1, `(.L_x_159) ;  /* 0x0000006000017945 */ /* 0x000fe80003800000 */
[----:B------:R1:W-:Y:S01]  /*4660*/  @!P5 STG.E.U8 desc[UR38][R4.64+0x78], R11 ;  /* 0x0000780b0400d986 */ /* 0x0003e2000c101126 */
[----:B------:R-:W-:Y:S05]  /*4670*/  @P2 BRA `(.L_x_160) ;  /* 0x00000000000c2947 */ /* 0x000fea0003800000 */
[----:B------:R-:W1:Y:S02]  /*4680*/  LDG.E.U8 R162, desc[UR38][R2.64+0x79] ;  /* 0x0000792602a27981 */ /* 0x000e64000c1e1100 */
[----:B-1----:R-:W-:-:S05]  /*4690*/  PRMT R11, R162, 0x8880, RZ ;  /* 0x00008880a20b7816 */ /* 0x002fca00000000ff */
[----:B------:R-:W-:-:S07]  /*46a0*/  IMAD R10, R11, R22, RZ ;  /* 0x000000160b0a7224 */ /* 0x000fce00078e02ff */
.L_x_160:
[----:B------:R-:W-:Y:S05]  /*46b0*/  BSYNC B1 ;  /* 0x0000000000017941 */ /* 0x000fea0003800000 */
.L_x_159:
        /* <DEDUP_REMOVED lines=11> */
.L_x_162:
[----:B------:R-:W-:Y:S05]  /*4770*/  BSYNC B1 ;  /* 0x0000000000017941 */ /* 0x000fea0003800000 */
.L_x_161:
[----:B-1----:R-:W-:Y:S01]  /*4780*/  @!P4 IMAD R11, R86, R23, R10 ;  /* 0x00000017560bc224 */ /* 0x002fe200078e020a */
[----:B------:R-:W-:Y:S04]  /*4790*/  BSSY B1, `(.L_x_163) ;  /* 0x0000006000017945 */ /* 0x000fe80003800000 */
[----:B------:R1:W-:Y:S01]  /*47a0*/  @!P4 STG.E.U8 desc[UR38][R6.64+0x78], R11 ;  /* 0x0000780b0600c986 */ /* 0x0003e2000c101126 */
[----:B------:R-:W-:Y:S05]  /*47b0*/  @P3 BRA `(.L_x_164) ;  /* 0x00000000000c3947 */ /* 0x000fea0003800000 */
[----:B------:R-:W1:Y:S02]  /*47c0*/  LDG.E.U8 R162, desc[UR38][R8.64+0x79] ;  /* 0x0000792608a27981 */ /* 0x000e64000c1e1100 */
[----:B-1----:R-:W-:-:S05]  /*47d0*/  PRMT R11, R162, 0x8880, RZ ;  /* 0x00008880a20b7816 */ /* 0x002fca00000000ff */
[----:B------:R-:W-:-:S07]  /*47e0*/  IMAD R10, R11, R22, RZ ;  /* 0x000000160b0a7224 */ /* 0x000fce00078e02ff */
.L_x_164:
[----:B------:R-:W-:Y:S05]  /*47f0*/  BSYNC B1 ;  /* 0x0000000000017941 */ /* 0x000fea0003800000 */
.L_x_163:
[----:B------:R-:W-:Y:S01]  /*4800*/  @!P3 IMAD R87, R87, R23, R10 ;  /* 0x000000175757b224 */ /* 0x000fe200078e020a */
[----:B------:R-:W-:Y:S04]  /*4810*/  BSSY B1, `(.L_x_165) ;  /* 0x0000006000017945 */ /* 0x000fe80003800000 */
[----:B------:R0:W-:Y:S01]  /*4820*/  @!P3 STG.E.U8 desc[UR38][R6.64+0x79], R87 ;  /* 0x000079570600b986 */ /* 0x0001e2000c101126 */
[----:B------:R-:W-:Y:S05]  /*4830*/  @P5 BRA `(.L_x_166) ;  /* 0x00000000000c5947 */ /* 0x000fea0003800000 */
[----:B------:R-:W1:Y:S02]  /*4840*/  LDG.E.U8 R162, desc[UR38][R2.64+0x80] ;  /* 0x0000802602a27981 */ /* 0x000e64000c1e1100 */
[----:B-1----:R-:W-:-:S05]  /*4850*/  PRMT R11, R162, 0x8880, RZ ;  /* 0x00008880a20b7816 */ /* 0x002fca00000000ff */
[----:B------:R-:W-:-:S07]  /*4860*/  IMAD R10, R11, R22, RZ ;  /* 0x000000160b0a7224 */ /* 0x000fce00078e02ff */
.L_x_166:
[----:B------:R-:W-:Y:S05]  /*4870*/  BSYNC B1 ;  /* 0x0000000000017941 */ /* 0x000fea0003800000 */
.L_x_165:
[----:B-1----:R-:W-:Y:S01]  /*4880*/  @!P5 IMAD R11, R88, R23, R10 ;  /* 0x00000017580bd224 */ /* 0x002fe200078e020a */
[----:B------:R-:W-:Y:S04]  /*4890*/  BSSY B1, `(.L_x_167) ;  /* 0x0000006000017945 */ /* 0x000fe80003800000 */
[----:B------:R1:W-:Y:S01]  /*48a0*/  @!P5 STG.E.U8 desc[UR38][R4.64+0x80], R11 ;  /* 0x0000800b0400d986 */ /* 0x0003e2000c101126 */
[----:B------:R-:W-:Y:S05]  /*48b0*/  @P2 BRA `(.L_x_168) ;  /* 0x00000000000c2947 */ /* 0x000fea0003800000 */
[----:B------:R-:W1:Y:S02]  /*48c0*/  LDG.E.U8 R162, desc[UR38][R2.64+0x81] ;  /* 0x0000812602a27981 */ /* 0x000e64000c1e1100 */
[----:B-1----:R-:W-:-:S05]  /*48d0*/  PRMT R11, R162, 0x8880, RZ ;  /* 0x00008880a20b7816 */ /* 0x002fca00000000ff */
[----:B------:R-:W-:-:S07]  /*48e0*/  IMAD R10, R11, R22, RZ ;  /* 0x000000160b0a7224 */ /* 0x000fce00078e02ff */
.L_x_168:
[----:B------:R-:W-:Y:S05]  /*48f0*/  BSYNC B1 ;  /* 0x0000000000017941 */ /* 0x000fea0003800000 */
.L_x_167:
        /* <DEDUP_REMOVED lines=11> */
.L_x_170:
[----:B------:R-:W-:Y:S05]  /*49b0*/  BSYNC B1 ;  /* 0x0000000000017941 */ /* 0x000fea0003800000 */
.L_x_169:
[----:B-1----:R-:W-:Y:S01]  /*49c0*/  @!P4 IMAD R11, R90, R23, R10 ;  /* 0x000000175a0bc224 */ /* 0x002fe200078e020a */
[----:B------:R-:W-:Y:S04]  /*49d0*/  BSSY B1, `(.L_x_171) ;  /* 0x0000006000017945 */ /* 0x000fe80003800000 */
[----:B------:R1:W-:Y:S01]  /*49e0*/  @!P4 STG.E.U8 desc[UR38][R6.64+0x80], R11 ;  /* 0x0000800b0600c986 */ /* 0x0003e2000c101126 */
[----:B------:R-:W-:Y:S05]  /*49f0*/  @P3 BRA `(.L_x_172) ;  /* 0x00000000000c3947 */ /* 0x000fea0003800000 */
[----:B------:R-:W1:Y:S02]  /*4a00*/  LDG.E.U8 R162, desc[UR38][R8.64+0x81] ;  /* 0x0000812608a27981 */ /* 0x000e64000c1e1100 */
[----:B-1----:R-:W-:-:S05]  /*4a10*/  PRMT R11, R162, 0x8880, RZ ;  /* 0x00008880a20b7816 */ /* 0x002fca00000000ff */
[----:B------:R-:W-:-:S07]  /*4a20*/  IMAD R10, R11, R22, RZ ;  /* 0x000000160b0a7224 */ /* 0x000fce00078e02ff */
.L_x_172:
[----:B------:R-:W-:Y:S05]  /*4a30*/  BSYNC B1 ;  /* 0x0000000000017941 */ /* 0x000fea0003800000 */
.L_x_171:
[----:B------:R-:W-:Y:S01]  /*4a40*/  @!P3 IMAD R91, R91, R23, R10 ;  /* 0x000000175b5bb224 */ /* 0x000fe200078e020a */
[----:B------:R-:W-:Y:S04]  /*4a50*/  BSSY B1, `(.L_x_173) ;  /* 0x0000006000017945 */ /* 0x000fe80003800000 */
[----:B------:R0:W-:Y:S01]  /*4a60*/  @!P3 STG.E.U8 desc[UR38][R6.64+0x81], R91 ;  /* 0x0000815b0600b986 */ /* 0x0001e2000c101126 */
[----:B------:R-:W-:Y:S05]  /*4a70*/  @P5 BRA `(.L_x_174) ;  /* 0x00000000000c5947 */ /* 0x000fea0003800000 */
[----:B------:R-:W1:Y:S02]  /*4a80*/  LDG.E.U8 R162, desc[UR38][R2.64+0x88] ;  /* 0x0000882602a27981 */ /* 0x000e64000c1e1100 */
[----:B-1----:R-:W-:-:S05]  /*4a90*/  PRMT R11, R162, 0x8880, RZ ;  /* 0x00008880a20b7816 */ /* 0x002fca00000000ff */
[----:B------:R-:W-:-:S07]  /*4aa0*/  IMAD R10, R11, R22, RZ ;  /* 0x000000160b0a7224 */ /* 0x000fce00078e02ff */
.L_x_174:
[----:B------:R-:W-:Y:S05]  /*4ab0*/  BSYNC B1 ;  /* 0x0000000000017941 */ /* 0x000fea0003800000 */
.L_x_173:
[----:B-1----:R-:W-:Y:S01]  /*4ac0*/  @!P5 IMAD R11, R92, R23, R10 ;  /* 0x000000175c0bd224 */ /* 0x002fe200078e020a */
[----:B------:R-:W-:Y:S04]  /*4ad0*/  BSSY B1, `(.L_x_175) ;  /* 0x0000006000017945 */ /* 0x000fe80003800000 */
[----:B------:R1:W-:Y:S01]  /*4ae0*/  @!P5 STG.E.U8 desc[UR38][R4.64+0x88], R11 ;  /* 0x0000880b0400d986 */ /* 0x0003e2000c101126 */
[----:B------:R-:W-:Y:S05]  /*4af0*/  @P2 BRA `(.L_x_176) ;  /* 0x00000000000c2947 */ /* 0x000fea0003800000 */
[----:B------:R-:W1:Y:S02]  /*4b00*/  LDG.E.U8 R162, desc[UR38][R2.64+0x89] ;  /* 0x0000892602a27981 */ /* 0x000e64000c1e1100 */
[----:B-1----:R-:W-:-:S05]  /*4b10*/  PRMT R11, R162, 0x8880, RZ ;  /* 0x00008880a20b7816 */ /* 0x002fca00000000ff */
[----:B------:R-:W-:-:S07]  /*4b20*/  IMAD R10, R11, R22, RZ ;  /* 0x000000160b0a7224 */ /* 0x000fce00078e02ff */
.L_x_176:
[----:B------:R-:W-:Y:S05]  /*4b30*/  BSYNC B1 ;  /* 0x0000000000017941 */ /* 0x000fea0003800000 */
.L_x_175:
        /* <DEDUP_REMOVED lines=11> */
.L_x_178:
[----:B------:R-:W-:Y:S05]  /*4bf0*/  BSYNC B1 ;  /* 0x0000000000017941 */ /* 0x000fea0003800000 */
.L_x_177:
[----:B-1----:R-:W-:Y:S01]  /*4c00*/  @!P4 IMAD R11, R94, R23, R10 ;  /* 0x000000175e0bc224 */ /* 0x002fe200078e020a */
[----:B------:R-:W-:Y:S04]  /*4c10*/  BSSY B1, `(.L_x_179) ;  /* 0x0000006000017945 */ /* 0x000fe80003800000 */
[----:B------:R1:W-:Y:S01]  /*4c20*/  @!P4 STG.E.U8 desc[UR38][R6.64+0x88], R11 ;  /* 0x0000880b0600c986 */ /* 0x0003e2000c101126 */
[----:B------:R-:W-:Y:S05]  /*4c30*/  @P3 BRA `(.L_x_180) ;  /* 0x00000000000c3947 */ /* 0x000fea0003800000 */
[----:B------:R-:W1:Y:S02]  /*4c40*/  LDG.E.U8 R162, desc[UR38][R8.64+0x89] ;  /* 0x0000892608a27981 */ /* 0x000e64000c1e1100 */
[----:B-1----:R-:W-:-:S05]  /*4c50*/  PRMT R11, R162, 0x8880, RZ ;  /* 0x00008880a20b7816 */ /* 0x002fca00000000ff */
[----:B------:R-:W-:-:S07]  /*4c60*/  IMAD R10, R11, R22, RZ ;  /* 0x000000160b0a7224 */ /* 0x000fce00078e02ff */
.L_x_180:
[----:B------:R-:W-:Y:S05]  /*4c70*/  BSYNC B1 ;  /* 0x0000000000017941 */ /* 0x000fea0003800000 */
.L_x_179:
[----:B------:R-:W-:Y:S01]  /*4c80*/  @!P3 IMAD R95, R95, R23, R10 ;  /* 0x000000175f5fb224 */ /* 0x000fe200078e020a */
[----:B------:R-:W-:Y:S04]  /*4c90*/  BSSY B1, `(.L_x_181) ;  /* 0x0000006000017945 */ /* 0x000fe80003800000 */
[----:B------:R0:W-:Y:S01]  /*4ca0*/  @!P3 STG.E.U8 desc[UR38][R6.64+0x89], R95 ;  /* 0x0000895f0600b986 */ /* 0x0001e2000c101126 */
[----:B------:R-:W-:Y:S05]  /*4cb0*/  @P5 BRA `(.L_x_182) ;  /* 0x00000000000c5947 */ /* 0x000fea0003800000 */
[----:B------:R-:W1:Y:S02]  /*4cc0*/  LDG.E.U8 R162, desc[UR38][R2.64+0x90] ;  /* 0x0000902602a27981 */ /* 0x000e64000c1e1100 */
[----:B-1----:R-:W-:-:S05]  /*4cd0*/  PRMT R11, R162, 0x8880, RZ ;  /* 0x00008880a20b7816 */ /* 0x002fca00000000ff */
[----:B------:R-:W-:-:S07]  /*4ce0*/  IMAD R10, R11, R22, RZ ;  /* 0x000000160b0a7224 */ /* 0x000fce00078e02ff */
.L_x_182:
[----:B------:R-:W-:Y:S05]  /*4cf0*/  BSYNC B1 ;  /* 0x0000000000017941 */ /* 0x000fea0003800000 */
.L_x_181:
[----:B-1----:R-:W-:Y:S01]  /*4d00*/  @!P5 IMAD R11, R96, R23, R10 ;  /* 0x00000017600bd224 */ /* 0x002fe200078e020a */
[----:B------:R-:W-:Y:S04]  /*4d10*/  BSSY B1, `(.L_x_183) ;  /* 0x0000006000017945 */ /* 0x000fe80003800000 */
[----:B------:R1:W-:Y:S01]  /*4d20*/  @!P5 STG.E.U8 desc[UR38][R4.64+0x90], R11 ;  /* 0x0000900b0400d986 */ /* 0x0003e2000c101126 */
[----:B------:R-:W-:Y:S05]  /*4d30*/  @P2 BRA `(.L_x_184) ;  /* 0x00000000000c2947 */ /* 0x000fea0003800000 */
[----:B------:R-:W1:Y:S02]  /*4d40*/  LDG.E.U8 R162, desc[UR38][R2.64+0x91] ;  /* 0x0000912602a27981 */ /* 0x000e64000c1e1100 */
[----:B-1----:R-:W-:-:S05]  /*4d50*/  PRMT R11, R162, 0x8880, RZ ;  /* 0x00008880a20b7816 */ /* 0x002fca00000000ff */
[----:B------:R-:W-:-:S07]  /*4d60*/  IMAD R10, R11, R22, RZ ;  /* 0x000000160b0a7224 */ /* 0x000fce00078e02ff */
.L_x_184:
[----:B------:R-:W-:Y:S05]  /*4d70*/  BSYNC B1 ;  /* 0x0000000000017941 */ /* 0x000fea0003800000 */
.L_x_183:
        /* <DEDUP_REMOVED lines=11> */
.L_x_186:
[----:B------:R-:W-:Y:S05]  /*4e30*/  BSYNC B1 ;  /* 0x0000000000017941 */ /* 0x000fea0003800000 */
.L_x_185:
[----:B-1----:R-:W-:Y:S01]  /*4e40*/  @!P4 IMAD R11, R98, R23, R10 ;  /* 0x00000017620bc224 */ /* 0x002fe200078e020a */
[----:B------:R-:W-:Y:S04]  /*4e50*/  BSSY B1, `(.L_x_187) ;  /* 0x0000006000017945 */ /* 0x000fe80003800000 */
[----:B------:R1:W-:Y:S01]  /*4e60*/  @!P4 STG.E.U8 desc[UR38][R6.64+0x90], R11 ;  /* 0x0000900b0600c986 */ /* 0x0003e2000c101126 */
[----:B------:R-:W-:Y:S05]  /*4e70*/  @P3 BRA `(.L_x_188) ;  /* 0x00000000000c3947 */ /* 0x000fea0003800000 */
[----:B------:R-:W1:Y:S02]  /*4e80*/  LDG.E.U8 R162, desc[UR38][R8.64+0x91] ;  /* 0x0000912608a27981 */ /* 0x000e64000c1e1100 */
[----:B-1----:R-:W-:-:S05]  /*4e90*/  PRMT R11, R162, 0x8880, RZ ;  /* 0x00008880a20b7816 */ /* 0x002fca00000000ff */
[----:B------:R-:W-:-:S07]  /*4ea0*/  IMAD R10, R11, R22, RZ ;  /* 0x000000160b0a7224 */ /* 0x000fce00078e02ff */
.L_x_188:
[----:B------:R-:W-:Y:S05]  /*4eb0*/  BSYNC B1 ;  /* 0x0000000000017941 */ /* 0x000fea0003800000 */
.L_x_187:
[----:B------:R-:W-:Y:S01]  /*4ec0*/  @!P3 IMAD R99, R99, R23, R10 ;  /* 0x000000176363b224 */ /* 0x000fe200078e020a */
[----:B------:R-:W-:Y:S04]  /*4ed0*/  BSSY B1, `(.L_x_189) ;  /* 0x0000006000017945 */ /* 0x000fe80003800000 */
[----:B------:R0:W-:Y:S01]  /*4ee0*/  @!P3 STG.E.U8 desc[UR38][R6.64+0x91], R99 ;  /* 0x000091630600b986 */ /* 0x0001e2000c101126 */
[----:B------:R-:W-:Y:S05]  /*4ef0*/  @P5 BRA `(.L_x_190) ;  /* 0x00000000000c5947 */ /* 0x000fea0003800000 */
[----:B------:R-:W1:Y:S02]  /*4f00*/  LDG.E.U8 R162, desc[UR38][R2.64+0x98] ;  /* 0x0000982602a27981 */ /* 0x000e64000c1e1100 */
[----:B-1----:R-:W-:-:S05]  /*4f10*/  PRMT R11, R162, 0x8880, RZ ;  /* 0x00008880a20b7816 */ /* 0x002fca00000000ff */
[----:B------:R-:W-:-:S07]  /*4f20*/  IMAD R10, R11, R22, RZ ;  /* 0x000000160b0a7224 */ /* 0x000fce00078e02ff */
.L_x_190:
[----:B------:R-:W-:Y:S05]  /*4f30*/  BSYNC B1 ;  /* 0x0000000000017941 */ /* 0x000fea0003800000 */
.L_x_189:
[----:B-1----:R-:W-:Y:S01]  /*4f40*/  @!P5 IMAD R11, R100, R23, R10 ;  /* 0x00000017640bd224 */ /* 0x002fe200078e020a */
[----:B------:R-:W-:Y:S04]  /*4f50*/  BSSY B1, `(.L_x_191) ;  /* 0x0000006000017945 */ /* 0x000fe80003800000 */
[----:B------:R1:W-:Y:S01]  /*4f60*/  @!P5 STG.E.U8 desc[UR38][R4.64+0x98], R11 ;  /* 0x0000980b0400d986 */ /* 0x0003e2000c101126 */
[----:B------:R-:W-:Y:S05]  /*4f70*/  @P2 BRA `(.L_x_192) ;  /* 0x00000000000c2947 */ /* 0x000fea0003800000 */
[----:B------:R-:W1:Y:S02]  /*4f80*/  LDG.E.U8 R162, desc[UR38][R2.64+0x99] ;  /* 0x0000992602a27981 */ /* 0x000e64000c1e1100 */
[----:B-1----:R-:W-:-:S05]  /*4f90*/  PRMT R11, R162, 0x8880, RZ ;  /* 0x00008880a20b7816 */ /* 0x002fca00000000ff */
[----:B------:R-:W-:-:S07]  /*4fa0*/  IMAD R10, R11, R22, RZ ;  /* 0x000000160b0a7224 */ /* 0x000fce00078e02ff */
.L_x_192:
[----:B------:R-:W-:Y:S05]  /*4fb0*/  BSYNC B1 ;  /* 0x0000000000017941 */ /* 0x000fea0003800000 */
.L_x_191:
        /* <DEDUP_REMOVED lines=11> */
.L_x_194:
[----:B------:R-:W-:Y:S05]  /*5070*/  BSYNC B1 ;  /* 0x0000000000017941 */ /* 0x000fea0003800000 */
.L_x_193:
[----:B-1----:R-:W-:Y:S01]  /*5080*/  @!P4 IMAD R11, R102, R23, R10 ;  /* 0x00000017660bc224 */ /* 0x002fe200078e020a */
[----:B------:R-:W-:Y:S04]  /*5090*/  BSSY B1, `(.L_x_195) ;  /* 0x0000006000017945 */ /* 0x000fe80003800000 */
[----:B------:R1:W-:Y:S01]  /*50a0*/  @!P4 STG.E.U8 desc[UR38][R6.64+0x98], R11 ;  /* 0x0000980b0600c986 */ /* 0x0003e2000c101126 */
[----:B------:R-:W-:Y:S05]  /*50b0*/  @P3 BRA `(.L_x_196) ;  /* 0x00000000000c3947 */ /* 0x000fea0003800000 */
[----:B------:R-:W1:Y:S02]  /*50c0*/  LDG.E.U8 R162, desc[UR38][R8.64+0x99] ;  /* 0x0000992608a27981 */ /* 0x000e64000c1e1100 */
[----:B-1----:R-:W-:-:S05]  /*50d0*/  PRMT R11, R162, 0x8880, RZ ;  /* 0x00008880a20b7816 */ /* 0x002fca00000000ff */
[----:B------:R-:W-:-:S07]  /*50e0*/  IMAD R10, R11, R22, RZ ;  /* 0x000000160b0a7224 */ /* 0x000fce00078e02ff */
.L_x_196:
[----:B------:R-:W-:Y:S05]  /*50f0*/  BSYNC B1 ;  /* 0x0000000000017941 */ /* 0x000fea0003800000 */
.L_x_195:
[----:B------:R-:W-:Y:S01]  /*5100*/  @!P3 IMAD R103, R103, R23, R10 ;  /* 0x000000176767b224 */ /* 0x000fe200078e020a */
[----:B------:R-:W-:Y:S04]  /*5110*/  BSSY B1, `(.L_x_197) ;  /* 0x0000006000017945 */ /* 0x000fe80003800000 */
[----:B------:R0:W-:Y:S01]  /*5120*/  @!P3 STG.E.U8 desc[UR38][R6.64+0x99], R103 ;  /* 0x000099670600b986 */ /* 0x0001e2000c101126 */
[----:B------:R-:W-:Y:S05]  /*5130*/  @P5 BRA `(.L_x_198) ;  /* 0x00000000000c5947 */ /* 0x000fea0003800000 */
[----:B------:R-:W1:Y:S02]  /*5140*/  LDG.E.U8 R162, desc[UR38][R2.64+0xa0] ;  /* 0x0000a02602a27981 */ /* 0x000e64000c1e1100 */
[----:B-1----:R-:W-:-:S05]  /*5150*/  PRMT R11, R162, 0x8880, RZ ;  /* 0x00008880a20b7816 */ /* 0x002fca00000000ff */
[----:B------:R-:W-:-:S07]  /*5160*/  IMAD R10, R11, R22, RZ ;  /* 0x000000160b0a7224 */ /* 0x000fce00078e02ff */
.L_x_198:
[----:B------:R-:W-:Y:S05]  /*5170*/  BSYNC B1 ;  /* 0x0000000000017941 */ /* 0x000fea0003800000 */
.L_x_197:
[----:B-1----:R-:W-:Y:S01]  /*5180*/  @!P5 IMAD R11, R104, R23, R10 ;  /* 0x00000017680bd224 */ /* 0x002fe200078e020a */
[----:B------:R-:W-:Y:S04]  /*5190*/  BSSY B1, `(.L_x_199) ;  /* 0x0000006000017945 */ /* 0x000fe80003800000 */
[----:B------:R1:W-:Y:S01]  /*51a0*/  @!P5 STG.E.U8 desc[UR38][R4.64+0xa0], R11 ;  /* 0x0000a00b0400d986 */ /* 0x0003e2000c101126 */
[----:B------:R-:W-:Y:S05]  /*51b0*/  @P2 BRA `(.L_x_200) ;  /* 0x00000000000c2947 */ /* 0x000fea0003800000 */
[----:B------:R-:W1:Y:S02]  /*51c0*/  LDG.E.U8 R162, desc[UR38][R2.64+0xa1] ;  /* 0x0000a12602a27981 */ /* 0x000e64000c1e1100 */
[----:B-1----:R-:W-:-:S05]  /*51d0*/  PRMT R11, R162, 0x8880, RZ ;  /* 0x00008880a20b7816 */ /* 0x002fca00000000ff */
[----:B------:R-:W-:-:S07]  /*51e0*/  IMAD R10, R11, R22, RZ ;  /* 0x000000160b0a7224 */ /* 0x000fce00078e02ff */
.L_x_200:
[----:B------:R-:W-:Y:S05]  /*51f0*/  BSYNC B1 ;  /* 0x0000000000017941 */ /* 0x000fea0003800000 */
.L_x_199:
        /* <DEDUP_REMOVED lines=11> */
.L_x_202:
[----:B------:R-:W-:Y:S05]  /*52b0*/  BSYNC B1 ;  /* 0x0000000000017941 */ /* 0x000fea0003800000 */
.L_x_201:
[----:B-1----:R-:W-:Y:S01]  /*52c0*/  @!P4 IMAD R11, R106, R23, R10 ;  /* 0x000000176a0bc224 */ /* 0x002fe200078e020a */
[----:B------:R-:W-:Y:S04]  /*52d0*/  BSSY B1, `(.L_x_203) ;  /* 0x0000006000017945 */ /* 0x000fe80003800000 */
[----:B------:R1:W-:Y:S01]  /*52e0*/  @!P4 STG.E.U8 desc[UR38][R6.64+0xa0], R11 ;  /* 0x0000a00b0600c986 */ /* 0x0003e2000c101126 */
[----:B------:R-:W-:Y:S05]  /*52f0*/  @P3 BRA `(.L_x_204) ;  /* 0x00000000000c3947 */ /* 0x000fea0003800000 */
[----:B------:R-:W1:Y:S02]  /*5300*/  LDG.E.U8 R162, desc[UR38][R8.64+0xa1] ;  /* 0x0000a12608a27981 */ /* 0x000e64000c1e1100 */
[----:B-1----:R-:W-:-:S05]  /*5310*/  PRMT R11, R162, 0x8880, RZ ;  /* 0x00008880a20b7816 */ /* 0x002fca00000000ff */
[----:B------:R-:W-:-:S07]  /*5320*/  IMAD R10, R11, R22, RZ ;  /* 0x000000160b0a7224 */ /* 0x000fce00078e02ff */
.L_x_204:
[----:B------:R-:W-:Y:S05]  /*5330*/  BSYNC B1 ;  /* 0x0000000000017941 */ /* 0x000fea0003800000 */
.L_x_203:
[----:B------:R-:W-:Y:S01]  /*5340*/  @!P3 IMAD R107, R107, R23, R10 ;  /* 0x000000176b6bb224 */ /* 0x000fe200078e020a */
[----:B------:R-:W-:Y:S04]  /*5350*/  BSSY B1, `(.L_x_205) ;  /* 0x0000006000017945 */ /* 0x000fe80003800000 */
[----:B------:R0:W-:Y:S01]  /*5360*/  @!P3 STG.E.U8 desc[UR38][R6.64+0xa1], R107 ;  /* 0x0000a16b0600b986 */ /* 0x0001e2000c101126 */
[----:B------:R-:W-:Y:S05]  /*5370*/  @P5 BRA `(.L_x_206) ;  /* 0x00000000000c5947 */ /* 0x000fea0003800000 */
[----:B------:R-:W1:Y:S02]  /*5380*/  LDG.E.U8 R162, desc[UR38][R2.64+0xa8] ;  /* 0x0000a82602a27981 */ /* 0x000e64000c1e1100 */
[----:B-1----:R-:W-:-:S05]  /*5390*/  PRMT R11, R162, 0x8880, RZ ;  /* 0x00008880a20b7816 */ /* 0x002fca00000000ff */
[----:B------:R-:W-:-:S07]  /*53a0*/  IMAD R10, R11, R22, RZ ;  /* 0x000000160b0a7224 */ /* 0x000fce00078e02ff */
.L_x_206:
[----:B------:R-:W-:Y:S05]  /*53b0*/  BSYNC B1 ;  /* 0x0000000000017941 */ /* 0x000fea0003800000 */
.L_x_205:
[----:B-1----:R-:W-:Y:S01]  /*53c0*/  @!P5 IMAD R11, R108, R23, R10 ;  /* 0x000000176c0bd224 */ /* 0x002fe200078e020a */
[----:B------:R-:W-:Y:S04]  /*53d0*/  BSSY B1, `(.L_x_207) ;  /* 0x0000006000017945 */ /* 0x000fe80003800000 */
[----:B------:R1:W-:Y:S01]  /*53e0*/  @!P5 STG.E.U8 desc[UR38][R4.64+0xa8], R11 ;  /* 0x0000a80b0400d986 */ /* 0x0003e2000c101126 */
[----:B------:R-:W-:Y:S05]  /*53f0*/  @P2 BRA `(.L_x_208) ;  /* 0x00000000000c2947 */ /* 0x000fea0003800000 */
[----:B------:R-:W1:Y:S02]  /*5400*/  LDG.E.U8 R162, desc[UR38][R2.64+0xa9] ;  /* 0x0000a92602a27981 */ /* 0x000e64000c1e1100 */
[----:B-1----:R-:W-:-:S05]  /*5410*/  PRMT R11, R162, 0x8880, RZ ;  /* 0x00008880a20b7816 */ /* 0x002fca00000000ff */
[----:B------:R-:W-:-:S07]  /*5420*/  IMAD R10, R11, R22, RZ ;  /* 0x000000160b0a7224 */ /* 0x000fce00078e02ff */
.L_x_208:
[----:B------:R-:W-:Y:S05]  /*5430*/  BSYNC B1 ;  /* 0x0000000000017941 */ /* 0x000fea0003800000 */
.L_x_207:
        /* <DEDUP_REMOVED lines=11> */
.L_x_210:
[----:B------:R-:W-:Y:S05]  /*54f0*/  BSYNC B1 ;  /* 0x0000000000017941 */ /* 0x000fea0003800000 */
.L_x_209:
[----:B-1----:R-:W-:Y:S01]  /*5500*/  @!P4 IMAD R11, R110, R23, R10 ;  /* 0x000000176e0bc224 */ /* 0x002fe200078e020a */
[----:B------:R-:W-:Y:S04]  /*5510*/  BSSY B1, `(.L_x_211) ;  /* 0x0000006000017945 */ /* 0x000fe80003800000 */
[----:B------:R1:W-:Y:S01]  /*5520*/  @!P4 STG.E.U8 desc[UR38][R6.64+0xa8], R11 ;  /* 0x0000a80b0600c986 */ /* 0x0003e2000c101126 */
[----:B------:R-:W-:Y:S05]  /*5530*/  @P3 BRA `(.L_x_212) ;  /* 0x00000000000c3947 */ /* 0x000fea0003800000 */
[----:B------:R-:W1:Y:S02]  /*5540*/  LDG.E.U8 R162, desc[UR38][R8.64+0xa9] ;  /* 0x0000a92608a27981 */ /* 0x000e64000c1e1100 */
[----:B-1----:R-:W-:-:S05]  /*5550*/  PRMT R11, R162, 0x8880, RZ ;  /* 0x00008880a20b7816 */ /* 0x002fca00000000ff */
[----:B------:R-:W-:-:S07]  /*5560*/  IMAD R10, R11, R22, RZ ;  /* 0x000000160b0a7224 */ /* 0x000fce00078e02ff */
.L_x_212:
[----:B------:R-:W-:Y:S05]  /*5570*/  BSYNC B1 ;  /* 0x0000000000017941 */ /* 0x000fea0003800000 */
.L_x_211:
[----:B------:R-:W-:Y:S01]  /*5580*/  @!P3 IMAD R111, R111, R23, R10 ;  /* 0x000000176f6fb224 */ /* 0x000fe200078e020a */
[----:B------:R-:W-:Y:S04]  /*5590*/  BSSY B1, `(.L_x_213) ;  /* 0x0000006000017945 */ /* 0x000fe80003800000 */
[----:B------:R0:W-:Y:S01]  /*55a0*/  @!P3 STG.E.U8 desc[UR38][R6.64+0xa9], R111 ;  /* 0x0000a96f0600b986 */ /* 0x0001e2000c101126 */
[----:B------:R-:W-:Y:S05]  /*55b0*/  @P5 BRA `(.L_x_214) ;  /* 0x00000000000c5947 */ /* 0x000fea0003800000 */
[----:B------:R-:W1:Y:S02]  /*55c0*/  LDG.E.U8 R162, desc[UR38][R2.64+0xb0] ;  /* 0x0000b02602a27981 */ /* 0x000e64000c1e1100 */
[----:B-1----:R-:W-:-:S05]  /*55d0*/  PRMT R11, R162, 0x8880, RZ ;  /* 0x00008880a20b7816 */ /* 0x002fca00000000ff */
[----:B------:R-:W-:-:S07]  /*55e0*/  IMAD R10, R11, R22, RZ ;  /* 0x000000160b0a7224 */ /* 0x000fce00078e02ff */
.L_x_214:
[----:B------:R-:W-:Y:S05]  /*55f0*/  BSYNC B1 ;  /* 0x0000000000017941 */ /* 0x000fea0003800000 */
.L_x_213:
[----:B-1----:R-:W-:Y:S01]  /*5600*/  @!P5 IMAD R11, R112, R23, R10 ;  /* 0x00000017700bd224 */ /* 0x002fe200078e020a */
[----:B------:R-:W-:Y:S04]  /*5610*/  BSSY B1, `(.L_x_215) ;  /* 0x0000006000017945 */ /* 0x000fe80003800000 */
[----:B------:R1:W-:Y:S01]  /*5620*/  @!P5 STG.E.U8 desc[UR38][R4.64+0xb0], R11 ;  /* 0x0000b00b0400d986 */ /* 0x0003e2000c101126 */
[----:B------:R-:W-:Y:S05]  /*5630*/  @P2 BRA `(.L_x_216) ;  /* 0x00000000000c2947 */ /* 0x000fea0003800000 */
[----:B------:R-:W1:Y:S02]  /*5640*/  LDG.E.U8 R162, desc[UR38][R2.64+0xb1] ;  /* 0x0000b12602a27981 */ /* 0x000e64000c1e1100 */
[----:B-1----:R-:W-:-:S05]  /*5650*/  PRMT R11, R162, 0x8880, RZ ;  /* 0x00008880a20b7816 */ /* 0x002fca00000000ff */
[----:B------:R-:W-:-:S07]  /*5660*/  IMAD R10, R11, R22, RZ ;  /* 0x000000160b0a7224 */ /* 0x000fce00078e02ff */
.L_x_216:
[----:B------:R-:W-:Y:S05]  /*5670*/  BSYNC B1 ;  /* 0x0000000000017941 */ /* 0x000fea0003800000 */
.L_x_215:
        /* <DEDUP_REMOVED lines=11> */
.L_x_218:
[----:B------:R-:W-:Y:S05]  /*5730*/  BSYNC B1 ;  /* 0x0000000000017941 */ /* 0x000fea0003800000 */
.L_x_217:
[----:B-1----:R-:W-:Y:S01]  /*5740*/  @!P4 IMAD R11, R114, R23, R10 ;  /* 0x00000017720bc224 */ /* 0x002fe200078e020a */
[----:B------:R-:W-:Y:S04]  /*5750*/  BSSY B1, `(.L_x_219) ;  /* 0x0000006000017945 */ /* 0x000fe80003800000 */
[----:B------:R1:W-:Y:S01]  /*5760*/  @!P4 STG.E.U8 desc[UR38][R6.64+0xb0], R11 ;  /* 0x0000b00b0600c986 */ /* 0x0003e2000c101126 */
[----:B------:R-:W-:Y:S05]  /*5770*/  @P3 BRA `(.L_x_220) ;  /* 0x00000000000c3947 */ /* 0x000fea0003800000 */
[----:B------:R-:W1:Y:S02]  /*5780*/  LDG.E.U8 R162, desc[UR38][R8.64+0xb1] ;  /* 0x0000b12608a27981 */ /* 0x000e64000c1e1100 */
[----:B-1----:R-:W-:-:S05]  /*5790*/  PRMT R11, R162, 0x8880, RZ ;  /* 0x00008880a20b7816 */ /* 0x002fca00000000ff */
[----:B------:R-:W-:-:S07]  /*57a0*/  IMAD R10, R11, R22, RZ ;  /* 0x000000160b0a7224 */ /* 0x000fce00078e02ff */
.L_x_220:
[----:B------:R-:W-:Y:S05]  /*57b0*/  BSYNC B1 ;  /* 0x0000000000017941 */ /* 0x000fea0003800000 */
.L_x_219:
[----:B------:R-:W-:Y:S01]  /*57c0*/  @!P3 IMAD R115, R115, R23, R10 ;  /* 0x000000177373b224 */ /* 0x000fe200078e020a */
[----:B------:R-:W-:Y:S04]  /*57d0*/  BSSY B1, `(.L_x_221) ;  /* 0x0000006000017945 */ /* 0x000fe80003800000 */
[----:B------:R0:W-:Y:S01]  /*57e0*/  @!P3 STG.E.U8 desc[UR38][R6.64+0xb1], R115 ;  /* 0x0000b1730600b986 */ /* 0x0001e2000c101126 */
[----:B------:R-:W-:Y:S05]  /*57f0*/  @P5 BRA `(.L_x_222) ;  /* 0x00000000000c5947 */ /* 0x000fea0003800000 */
[----:B------:R-:W1:Y:S02]  /*5800*/  LDG.E.U8 R162, desc[UR38][R2.64+0xb8] ;  /* 0x0000b82602a27981 */ /* 0x000e64000c1e1100 */
[----:B-1----:R-:W-:-:S05]  /*5810*/  PRMT R11, R162, 0x8880, RZ ;  /* 0x00008880a20b7816 */ /* 0x002fca00000000ff */
[----:B------:R-:W-:-:S07]  /*5820*/  IMAD R10, R11, R22, RZ ;  /* 0x000000160b0a7224 */ /* 0x000fce00078e02ff */
.L_x_222:
[----:B------:R-:W-:Y:S05]  /*5830*/  BSYNC B1 ;  /* 0x0000000000017941 */ /* 0x000fea0003800000 */
.L_x_221:
[----:B-1----:R-:W-:Y:S01]  /*5840*/  @!P5 IMAD R11, R116, R23, R10 ;  /* 0x00000017740bd224 */ /* 0x002fe200078e020a */
[----:B------:R-:W-:Y:S04]  /*5850*/  BSSY B1, `(.L_x_223) ;  /* 0x0000006000017945 */ /* 0x000fe80003800000 */
[----:B------:R1:W-:Y:S01]  /*5860*/  @!P5 STG.E.U8 desc[UR38][R4.64+0xb8], R11 ;  /* 0x0000b80b0400d986 */ /* 0x0003e2000c101126 */
[----:B------:R-:W-:Y:S05]  /*5870*/  @P2 BRA `(.L_x_224) ;  /* 0x00000000000c2947 */ /* 0x000fea0003800000 */
[----:B------:R-:W1:Y:S02]  /*5880*/  LDG.E.U8 R162, desc[UR38][R2.64+0xb9] ;  /* 0x0000b92602a27981 */ /* 0x000e64000c1e1100 */
[----:B-1----:R-:W-:-:S05]  /*5890*/  PRMT R11, R162, 0x8880, RZ ;  /* 0x00008880a20b7816 */ /* 0x002fca00000000ff */
[----:B------:R-:W-:-:S07]  /*58a0*/  IMAD R10, R11, R22, RZ ;  /* 0x000000160b0a7224 */ /* 0x000fce00078e02ff */
.L_x_224:
[----:B------:R-:W-:Y:S05]  /*58b0*/  BSYNC B1 ;  /* 0x0000000000017941 */ /* 0x000fea0003800000 */
.L_x_223:
        /* <DEDUP_REMOVED lines=11> */
.L_x_226:
[----:B------:R-:W-:Y:S05]  /*5970*/  BSYNC B1 ;  /* 0x0000000000017941 */ /* 0x000fea0003800000 */
.L_x_225:
[----:B-1----:R-:W-:Y:S01]  /*5980*/  @!P4 IMAD R11, R118, R23, R10 ;  /* 0x00000017760bc224 */ /* 0x002fe200078e020a */
[----:B------:R-:W-:Y:S04]  /*5990*/  BSSY B1, `(.L_x_227) ;  /* 0x0000006000017945 */ /* 0x000fe80003800000 */
[----:B------:R1:W-:Y:S01]  /*59a0*/  @!P4 STG.E.U8 desc[UR38][R6.64+0xb8], R11 ;  /* 0x0000b80b0600c986 */ /* 0x0003e2000c101126 */
[----:B------:R-:W-:Y:S05]  /*59b0*/  @P3 BRA `(.L_x_228) ;  /* 0x00000000000c3947 */ /* 0x000fea0003800000 */
[----:B------:R-:W1:Y:S02]  /*59c0*/  LDG.E.U8 R162, desc[UR38][R8.64+0xb9] ;  /* 0x0000b92608a27981 */ /* 0x000e64000c1e1100 */
[----:B-1----:R-:W-:-:S05]  /*59d0*/  PRMT R11, R162, 0x8880, RZ ;  /* 0x00008880a20b7816 */ /* 0x002fca00000000ff */
[----:B------:R-:W-:-:S07]  /*59e0*/  IMAD R10, R11, R22, RZ ;  /* 0x000000160b0a7224 */ /* 0x000fce00078e02ff */
.L_x_228:
[----:B------:R-:W-:Y:S05]  /*59f0*/  BSYNC B1 ;  /* 0x0000000000017941 */ /* 0x000fea0003800000 */
.L_x_227:
[----:B------:R-:W-:Y:S01]  /*5a00*/  @!P3 IMAD R119, R119, R23, R10 ;  /* 0x000000177777b224 */ /* 0x000fe200078e020a */
[----:B------:R-:W-:Y:S04]  /*5a10*/  BSSY B1, `(.L_x_229) ;  /* 0x0000006000017945 */ /* 0x000fe80003800000 */
[----:B------:R0:W-:Y:S01]  /*5a20*/  @!P3 STG.E.U8 desc[UR38][R6.64+0xb9], R119 ;  /* 0x0000b9770600b986 */ /* 0x0001e2000c101126 */
[----:B------:R-:W-:Y:S05]  /*5a30*/  @P5 BRA `(.L_x_230) ;  /* 0x00000000000c5947 */ /* 0x000fea0003800000 */
[----:B------:R-:W1:Y:S02]  /*5a40*/  LDG.E.U8 R162, desc[UR38][R2.64+0xc0] ;  /* 0x0000c02602a27981 */ /* 0x000e64000c1e1100 */
[----:B-1----:R-:W-:-:S05]  /*5a50*/  PRMT R11, R162, 0x8880, RZ ;  /* 0x00008880a20b7816 */ /* 0x002fca00000000ff */
[----:B------:R-:W-:-:S07]  /*5a60*/  IMAD R10, R11, R22, RZ ;  /* 0x000000160b0a7224 */ /* 0x000fce00078e02ff */
.L_x_230:
[----:B------:R-:W-:Y:S05]  /*5a70*/  BSYNC B1 ;  /* 0x0000000000017941 */ /* 0x000fea0003800000 */
.L_x_229:
[----:B-1----:R-:W-:Y:S01]  /*5a80*/  @!P5 IMAD R11, R120, R23, R10 ;  /* 0x00000017780bd224 */ /* 0x002fe200078e020a */
[----:B------:R-:W-:Y:S04]  /*5a90*/  BSSY B1, `(.L_x_231) ;  /* 0x0000006000017945 */ /* 0x000fe80003800000 */
[----:B------:R1:W-:Y:S01]  /*5aa0*/  @!P5 STG.E.U8 desc[UR38][R4.64+0xc0], R11 ;  /* 0x0000c00b0400d986 */ /* 0x0003e2000c101126 */
[----:B------:R-:W-:Y:S05]  /*5ab0*/  @P2 BRA `(.L_x_232) ;  /* 0x00000000000c2947 */ /* 0x000fea0003800000 */
[----:B------:R-:W1:Y:S02]  /*5ac0*/  LDG.E.U8 R162, desc[UR38][R2.64+0xc1] ;  /* 0x0000c12602a27981 */ /* 0x000e64000c1e1100 */
[----:B-1----:R-:W-:-:S05]  /*5ad0*/  PRMT R11, R162, 0x8880, RZ ;  /* 0x00008880a20b7816 */ /* 0x002fca00000000ff */
[----:B------:R-:W-:-:S07]  /*5ae0*/  IMAD R10, R11, R22, RZ ;  /* 0x000000160b0a7224 */ /* 0x000fce00078e02ff */
.L_x_232:
[----:B------:R-:W-:Y:S05]  /*5af0*/  BSYNC B1 ;  /* 0x0000000000017941 */ /* 0x000fea0003800000 */
.L_x_231:
        /* <DEDUP_REMOVED lines=11> */
.L_x_234:
[----:B------:R-:W-:Y:S05]  /*5bb0*/  BSYNC B1 ;  /* 0x0000000000017941 */ /* 0x000fea0003800000 */
.L_x_233:
[----:B-1----:R-:W-:Y:S01]  /*5bc0*/  @!P4 IMAD R11, R122, R23, R10 ;  /* 0x000000177a0bc224 */ /* 0x002fe200078e020a */
[----:B------:R-:W-:Y:S04]  /*5bd0*/  BSSY B1, `(.L_x_235) ;  /* 0x0000006000017945 */ /* 0x000fe80003800000 */
[----:B------:R1:W-:Y:S01]  /*5be0*/  @!P4 STG.E.U8 desc[UR38][R6.64+0xc0], R11 ;  /* 0x0000c00b0600c986 */ /* 0x0003e2000c101126 */
[----:B------:R-:W-:Y:S05]  /*5bf0*/  @P3 BRA `(.L_x_236) ;  /* 0x00000000000c3947 */ /* 0x000fea0003800000 */
[----:B------:R-:W1:Y:S02]  /*5c00*/  LDG.E.U8 R162, desc[UR38][R8.64+0xc1] ;  /* 0x0000c12608a27981 */ /* 0x000e64000c1e1100 */
[----:B-1----:R-:W-:-:S05]  /*5c10*/  PRMT R11, R162, 0x8880, RZ ;  /* 0x00008880a20b7816 */ /* 0x002fca00000000ff */
[----:B------:R-:W-:-:S07]  /*5c20*/  IMAD R10, R11, R22, RZ ;  /* 0x000000160b0a7224 */ /* 0x000fce00078e02ff */
.L_x_236:
[----:B------:R-:W-:Y:S05]  /*5c30*/  BSYNC B1 ;  /* 0x0000000000017941 */ /* 0x000fea0003800000 */
.L_x_235:
[----:B------:R-:W-:Y:S01]  /*5c40*/  @!P3 IMAD R123, R123, R23, R10 ;  /* 0x000000177b7bb224 */ /* 0x000fe200078e020a */
[----:B------:R-:W-:Y:S04]  /*5c50*/  BSSY B1, `(.L_x_237) ;  /* 0x0000006000017945 */ /* 0x000fe80003800000 */
[----:B------:R0:W-:Y:S01]  /*5c60*/  @!P3 STG.E.U8 desc[UR38][R6.64+0xc1], R123 ;  /* 0x0000c17b0600b986 */ /* 0x0001e2000c101126 */
[----:B------:R-:W-:Y:S05]  /*5c70*/  @P5 BRA `(.L_x_238) ;  /* 0x00000000000c5947 */ /* 0x000fea0003800000 */
[----:B------:R-:W1:Y:S02]  /*5c80*/  LDG.E.U8 R162, desc[UR38][R2.64+0xc8] ;  /* 0x0000c82602a27981 */ /* 0x000e64000c1e1100 */
[----:B-1----:R-:W-:-:S05]  /*5c90*/  PRMT R11, R162, 0x8880, RZ ;  /* 0x00008880a20b7816 */ /* 0x002fca00000000ff */
[----:B------:R-:W-:-:S07]  /*5ca0*/  IMAD R10, R11, R22, RZ ;  /* 0x000000160b0a7224 */ /* 0x000fce00078e02ff */
.L_x_238:
[----:B------:R-:W-:Y:S05]  /*5cb0*/  BSYNC B1 ;  /* 0x0000000000017941 */ /* 0x000fea0003800000 */
.L_x_237:
[----:B-1----:R-:W-:Y:S01]  /*5cc0*/  @!P5 IMAD R11, R124, R23, R10 ;  /* 0x000000177c0bd224 */ /* 0x002fe200078e020a */
[----:B------:R-:W-:Y:S04]  /*5cd0*/  BSSY B1, `(.L_x_239) ;  /* 0x0000006000017945 */ /* 0x000fe80003800000 */
[----:B------:R1:W-:Y:S01]  /*5ce0*/  @!P5 STG.E.U8 desc[UR38][R4.64+0xc8], R11 ;  /* 0x0000c80b0400d986 */ /* 0x0003e2000c101126 */
[----:B------:R-:W-:Y:S05]  /*5cf0*/  @P2 BRA `(.L_x_240) ;  /* 0x00000000000c2947 */ /* 0x000fea0003800000 */
[----:B------:R-:W1:Y:S02]  /*5d00*/  LDG.E.U8 R162, desc[UR38][R2.64+0xc9] ;  /* 0x0000c92602a27981 */ /* 0x000e64000c1e1100 */
[----:B-1----:R-:W-:-:S05]  /*5d10*/  PRMT R11, R162, 0x8880, RZ ;  /* 0x00008880a20b7816 */ /* 0x002fca00000000ff */
[----:B------:R-:W-:-:S07]  /*5d20*/  IMAD R10, R11, R22, RZ ;  /* 0x000000160b0a7224 */ /* 0x000fce00078e02ff */
.L_x_240:
[----:B------:R-:W-:Y:S05]  /*5d30*/  BSYNC B1 ;  /* 0x0000000000017941 */ /* 0x000fea0003800000 */
.L_x_239:
        /* <DEDUP_REMOVED lines=11> */
.L_x_242:
[----:B------:R-:W-:Y:S05]  /*5df0*/  BSYNC B1 ;  /* 0x0000000000017941 */ /* 0x000fea0003800000 */
.L_x_241:
[----:B-1----:R-:W-:Y:S01]  /*5e00*/  @!P4 IMAD R11, R126, R23, R10 ;  /* 0x000000177e0bc224 */ /* 0x002fe200078e020a */
[----:B------:R-:W-:Y:S04]  /*5e10*/  BSSY B1, `(.L_x_243) ;  /* 0x0000006000017945 */ /* 0x000fe80003800000 */
[----:B------:R1:W-:Y:S01]  /*5e20*/  @!P4 STG.E.U8 desc[UR38][R6.64+0xc8], R11 ;  /* 0x0000c80b0600c986 */ /* 0x0003e2000c101126 */
[----:B------:R-:W-:Y:S05]  /*5e30*/  @P3 BRA `(.L_x_244) ;  /* 0x00000000000c3947 */ /* 0x000fea0003800000 */
[----:B------:R-:W1:Y:S02]  /*5e40*/  LDG.E.U8 R162, desc[UR38][R8.64+0xc9] ;  /* 0x0000c92608a27981 */ /* 0x000e64000c1e1100 */
[----:B-1----:R-:W-:-:S05]  /*5e50*/  PRMT R11, R162, 0x8880, RZ ;  /* 0x00008880a20b7816 */ /* 0x002fca00000000ff */
[----:B------:R-:W-:-:S07]  /*5e60*/  IMAD R10, R11, R22, RZ ;  /* 0x000000160b0a7224 */ /* 0x000fce00078e02ff */
.L_x_244:
[----:B------:R-:W-:Y:S05]  /*5e70*/  BSYNC B1 ;  /* 0x0000000000017941 */ /* 0x000fea0003800000 */
.L_x_243:
[----:B------:R-:W-:Y:S01]  /*5e80*/  @!P3 IMAD R127, R127, R23, R10 ;  /* 0x000000177f7fb224 */ /* 0x000fe200078e020a */
[----:B------:R-:W-:Y:S04]  /*5e90*/  BSSY B1, `(.L_x_245) ;  /* 0x0000006000017945 */ /* 0x000fe80003800000 */
[----:B------:R0:W-:Y:S01]  /*5ea0*/  @!P3 STG.E.U8 desc[UR38][R6.64+0xc9], R127 ;  /* 0x0000c97f0600b986 */ /* 0x0001e2000c101126 */
[----:B------:R-:W-:Y:S05]  /*5eb0*/  @P5 BRA `(.L_x_246) ;  /* 0x00000000000c5947 */ /* 0x000fea0003800000 */
[----:B------:R-:W1:Y:S02]  /*5ec0*/  LDG.E.U8 R162, desc[UR38][R2.64+0xd0] ;  /* 0x0000d02602a27981 */ /* 0x000e64000c1e1100 */
[----:B-1----:R-:W-:-:S05]  /*5ed0*/  PRMT R11, R162, 0x8880, RZ ;  /* 0x00008880a20b7816 */ /* 0x002fca00000000ff */
[----:B------:R-:W-:-:S07]  /*5ee0*/  IMAD R10, R11, R22, RZ ;  /* 0x000000160b0a7224 */ /* 0x000fce00078e02ff */
.L_x_246:
[----:B------:R-:W-:Y:S05]  /*5ef0*/  BSYNC B1 ;  /* 0x0000000000017941 */ /* 0x000fea0003800000 */
.L_x_245:
[----:B-1----:R-:W-:Y:S01]  /*5f00*/  @!P5 IMAD R11, R128, R23, R10 ;  /* 0x00000017800bd224 */ /* 0x002fe200078e020a */
[----:B------:R-:W-:Y:S04]  /*5f10*/  BSSY B1, `(.L_x_247) ;  /* 0x0000006000017945 */ /* 0x000fe80003800000 */
[----:B------:R1:W-:Y:S01]  /*5f20*/  @!P5 STG.E.U8 desc[UR38][R4.64+0xd0], R11 ;  /* 0x0000d00b0400d986 */ /* 0x0003e2000c101126 */
[----:B------:R-:W-:Y:S05]  /*5f30*/  @P2 BRA `(.L_x_248) ;  /* 0x00000000000c2947 */ /* 0x000fea0003800000 */
[----:B------:R-:W1:Y:S02]  /*5f40*/  LDG.E.U8 R162, desc[UR38][R2.64+0xd1] ;  /* 0x0000d12602a27981 */ /* 0x000e64000c1e1100 */
[----:B-1----:R-:W-:-:S05]  /*5f50*/  PRMT R11, R162, 0x8880, RZ ;  /* 0x00008880a20b7816 */ /* 0x002fca00000000ff */
[----:B------:R-:W-:-:S07]  /*5f60*/  IMAD R10, R11, R22, RZ ;  /* 0x000000160b0a7224 */ /* 0x000fce00078e02ff */
.L_x_248:
[----:B------:R-:W-:Y:S05]  /*5f70*/  BSYNC B1 ;  /* 0x0000000000017941 */ /* 0x000fea0003800000 */
.L_x_247:
        /* <DEDUP_REMOVED lines=11> */
.L_x_250:
[----:B------:R-:W-:Y:S05]  /*6030*/  BSYNC B1 ;  /* 0x0000000000017941 */ /* 0x000fea0003800000 */
.L_x_249:
[----:B-1----:R-:W-:Y:S01]  /*6040*/  @!P4 IMAD R11, R130, R23, R10 ;  /* 0x00000017820bc224 */ /* 0x002fe200078e020a */
[----:B------:R-:W-:Y:S04]  /*6050*/  BSSY B1, `(.L_x_251) ;  /* 0x0000006000017945 */ /* 0x000fe80003800000 */
[----:B------:R1:W-:Y:S01]  /*6060*/  @!P4 STG.E.U8 desc[UR38][R6.64+0xd0], R11 ;  /* 0x0000d00b0600c986 */ /* 0x0003e2000c101126 */
[----:B------:R-:W-:Y:S05]  /*6070*/  @P3 BRA `(.L_x_252) ;  /* 0x00000000000c3947 */ /* 0x000fea0003800000 */
[----:B------:R-:W1:Y:S02]  /*6080*/  LDG.E.U8 R162, desc[UR38][R8.64+0xd1] ;  /* 0x0000d12608a27981 */ /* 0x000e64000c1e1100 */
[----:B-1----:R-:W-:-:S05]  /*6090*/  PRMT R11, R162, 0x8880, RZ ;  /* 0x00008880a20b7816 */ /* 0x002fca00000000ff */
[----:B------:R-:W-:-:S07]  /*60a0*/  IMAD R10, R11, R22, RZ ;  /* 0x000000160b0a7224 */ /* 0x000fce00078e02ff */
.L_x_252:
[----:B------:R-:W-:Y:S05]  /*60b0*/  BSYNC B1 ;  /* 0x0000000000017941 */ /* 0x000fea0003800000 */
.L_x_251:
[----:B------:R-:W-:Y:S01]  /*60c0*/  @!P3 IMAD R131, R131, R23, R10 ;  /* 0x000000178383b224 */ /* 0x000fe200078e020a */
[----:B------:R-:W-:Y:S04]  /*60d0*/  BSSY B1, `(.L_x_253) ;  /* 0x0000006000017945 */ /* 0x000fe80003800000 */
[----:B------:R0:W-:Y:S01]  /*60e0*/  @!P3 STG.E.U8 desc[UR38][R6.64+0xd1], R131 ;  /* 0x0000d1830600b986 */ /* 0x0001e2000c101126 */
[----:B------:R-:W-:Y:S05]  /*60f0*/  @P5 BRA `(.L_x_254) ;  /* 0x00000000000c5947 */ /* 0x000fea0003800000 */
[----:B------:R-:W1:Y:S02]  /*6100*/  LDG.E.U8 R162, desc[UR38][R2.64+0xd8] ;  /* 0x0000d82602a27981 */ /* 0x000e64000c1e1100 */
[----:B-1----:R-:W-:-:S05]  /*6110*/  PRMT R11, R162, 0x8880, RZ ;  /* 0x00008880a20b7816 */ /* 0x002fca00000000ff */
[----:B------:R-:W-:-:S07]  /*6120*/  IMAD R10, R11, R22, RZ ;  /* 0x000000160b0a7224 */ /* 0x000fce00078e02ff */
.L_x_254:
[----:B------:R-:W-:Y:S05]  /*6130*/  BSYNC B1 ;  /* 0x0000000000017941 */ /* 0x000fea0003800000 */
.L_x_253:
[----:B-1----:R-:W-:Y:S01]  /*6140*/  @!P5 IMAD R11, R132, R23, R10 ;  /* 0x00000017840bd224 */ /* 0x002fe200078e020a */
[----:B------:R-:W-:Y:S04]  /*6150*/  BSSY B1, `(.L_x_255) ;  /* 0x0000006000017945 */ /* 0x000fe80003800000 */
[----:B------:R1:W-:Y:S01]  /*6160*/  @!P5 STG.E.U8 desc[UR38][R4.64+0xd8], R11 ;  /* 0x0000d80b0400d986 */ /* 0x0003e2000c101126 */
[----:B------:R-:W-:Y:S05]  /*6170*/  @P2 BRA `(.L_x_256) ;  /* 0x00000000000c2947 */ /* 0x000fea0003800000 */
[----:B------:R-:W1:Y:S02]  /*6180*/  LDG.E.U8 R162, desc[UR38][R2.64+0xd9] ;  /* 0x0000d92602a27981 */ /* 0x000e64000c1e1100 */
[----:B-1----:R-:W-:-:S05]  /*6190*/  PRMT R11, R162, 0x8880, RZ ;  /* 0x00008880a20b7816 */ /* 0x002fca00000000ff */
[----:B------:R-:W-:-:S07]  /*61a0*/  IMAD R10, R11, R22, RZ ;  /* 0x000000160b0a7224 */ /* 0x000fce00078e02ff */
.L_x_256:
[----:B------:R-:W-:Y:S05]  /*61b0*/  BSYNC B1 ;  /* 0x0000000000017941 */ /* 0x000fea0003800000 */
.L_x_255:
        /* <DEDUP_REMOVED lines=11> */
.L_x_258:
[----:B------:R-:W-:Y:S05]  /*6270*/  BSYNC B1 ;  /* 0x0000000000017941 */ /* 0x000fea0003800000 */
.L_x_257:
[----:B-1----:R-:W-:Y:S01]  /*6280*/  @!P4 IMAD R11, R134, R23, R10 ;  /* 0x00000017860bc224 */ /* 0x002fe200078e020a */
[----:B------:R-:W-:Y:S04]  /*6290*/  BSSY B1, `(.L_x_259) ;  /* 0x0000006000017945 */ /* 0x000fe80003800000 */
[----:B------:R1:W-:Y:S01]  /*62a0*/  @!P4 STG.E.U8 desc[UR38][R6.64+0xd8], R11 ;  /* 0x0000d80b0600c986 */ /* 0x0003e2000c101126 */
[----:B------:R-:W-:Y:S05]  /*62b0*/  @P3 BRA `(.L_x_260) ;  /* 0x00000000000c3947 */ /* 0x000fea0003800000 */
[----:B------:R-:W1:Y:S02]  /*62c0*/  LDG.E.U8 R162, desc[UR38][R8.64+0xd9] ;  /* 0x0000d92608a27981 */ /* 0x000e64000c1e1100 */
[----:B-1----:R-:W-:-:S05]  /*62d0*/  PRMT R11, R162, 0x8880, RZ ;  /* 0x00008880a20b7816 */ /* 0x002fca00000000ff */
[----:B------:R-:W-:-:S07]  /*62e0*/  IMAD R10, R11, R22, RZ ;  /* 0x000000160b0a7224 */ /* 0x000fce00078e02ff */
.L_x_260:
[----:B------:R-:W-:Y:S05]  /*62f0*/  BSYNC B1 ;  /* 0x0000000000017941 */ /* 0x000fea0003800000 */
.L_x_259:
[----:B------:R-:W-:Y:S01]  /*6300*/  @!P3 IMAD R135, R135, R23, R10 ;  /* 0x000000178787b224 */ /* 0x000fe200078e020a */
[----:B------:R-:W-:Y:S04]  /*6310*/  BSSY B1, `(.L_x_261) ;  /* 0x0000006000017945 */ /* 0x000fe80003800000 */
[----:B------:R0:W-:Y:S01]  /*6320*/  @!P3 STG.E.U8 desc[UR38][R6.64+0xd9], R135 ;  /* 0x0000d9870600b986 */ /* 0x0001e2000c101126 */
[----:B------:R-:W-:Y:S05]  /*6330*/  @P5 BRA `(.L_x_262) ;  /* 0x00000000000c5947 */ /* 0x000fea0003800000 */
[----:B------:R-:W1:Y:S02]  /*6340*/  LDG.E.U8 R162, desc[UR38][R2.64+0xe0] ;  /* 0x0000e02602a27981 */ /* 0x000e64000c1e1100 */
[----:B-1----:R-:W-:-:S05]  /*6350*/  PRMT R11, R162, 0x8880, RZ ;  /* 0x00008880a20b7816 */ /* 0x002fca00000000ff */
[----:B------:R-:W-:-:S07]  /*6360*/  IMAD R10, R11, R22, RZ ;  /* 0x000000160b0a7224 */ /* 0x000fce00078e02ff */
.L_x_262:
[----:B------:R-:W-:Y:S05]  /*6370*/  BSYNC B1 ;  /* 0x0000000000017941 */ /* 0x000fea0003800000 */
.L_x_261:
[----:B-1----:R-:W-:Y:S01]  /*6380*/  @!P5 IMAD R11, R136, R23, R10 ;  /* 0x00000017880bd224 */ /* 0x002fe200078e020a */
[----:B------:R-:W-:Y:S04]  /*6390*/  BSSY B1, `(.L_x_263) ;  /* 0x0000006000017945 */ /* 0x000fe80003800000 */
[----:B------:R1:W-:Y:S01]  /*63a0*/  @!P5 STG.E.U8 desc[UR38][R4.64+0xe0], R11 ;  /* 0x0000e00b0400d986 */ /* 0x0003e2000c101126 */
[----:B------:R-:W-:Y:S05]  /*63b0*/  @P2 BRA `(.L_x_264) ;  /* 0x00000000000c2947 */ /* 0x000fea0003800000 */
[----:B------:R-:W1:Y:S02]  /*63c0*/  LDG.E.U8 R162, desc[UR38][R2.64+0xe1] ;  /* 0x0000e12602a27981 */ /* 0x000e64000c1e1100 */
[----:B-1----:R-:W-:-:S05]  /*63d0*/  PRMT R11, R162, 0x8880, RZ ;  /* 0x00008880a20b7816 */ /* 0x002fca00000000ff */
[----:B------:R-:W-:-:S07]  /*63e0*/  IMAD R10, R11, R22, RZ ;  /* 0x000000160b0a7224 */ /* 0x000fce00078e02ff */
.L_x_264:
[----:B------:R-:W-:Y:S05]  /*63f0*/  BSYNC B1 ;  /* 0x0000000000017941 */ /* 0x000fea0003800000 */
.L_x_263:
        /* <DEDUP_REMOVED lines=11> */
.L_x_266:
[----:B------:R-:W-:Y:S05]  /*64b0*/  BSYNC B1 ;  /* 0x0000000000017941 */ /* 0x000fea0003800000 */
.L_x_265:
[----:B-1----:R-:W-:Y:S01]  /*64c0*/  @!P4 IMAD R11, R138, R23, R10 ;  /* 0x000000178a0bc224 */ /* 0x002fe200078e020a */
[----:B------:R-:W-:Y:S04]  /*64d0*/  BSSY B1, `(.L_x_267) ;  /* 0x0000006000017945 */ /* 0x000fe80003800000 */
[----:B------:R1:W-:Y:S01]  /*64e0*/  @!P4 STG.E.U8 desc[UR38][R6.64+0xe0], R11 ;  /* 0x0000e00b0600c986 */ /* 0x0003e2000c101126 */
[----:B------:R-:W-:Y:S05]  /*64f0*/  @P3 BRA `(.L_x_268) ;  /* 0x00000000000c3947 */ /* 0x000fea0003800000 */
[----:B------:R-:W1:Y:S02]  /*6500*/  LDG.E.U8 R162, desc[UR38][R8.64+0xe1] ;  /* 0x0000e12608a27981 */ /* 0x000e64000c1e1100 */
[----:B-1----:R-:W-:-:S05]  /*6510*/  PRMT R11, R162, 0x8880, RZ ;  /* 0x00008880a20b7816 */ /* 0x002fca00000000ff */
[----:B------:R-:W-:-:S07]  /*6520*/  IMAD R10, R11, R22, RZ ;  /* 0x000000160b0a7224 */ /* 0x000fce00078e02ff */
.L_x_268:
[----:B------:R-:W-:Y:S05]  /*6530*/  BSYNC B1 ;  /* 0x0000000000017941 */ /* 0x000fea0003800000 */
.L_x_267:
[----:B------:R-:W-:Y:S01]  /*6540*/  @!P3 IMAD R139, R139, R23, R10 ;  /* 0x000000178b8bb224 */ /* 0x000fe200078e020a */
[----:B------:R-:W-:Y:S04]  /*6550*/  BSSY B1, `(.L_x_269) ;  /* 0x0000006000017945 */ /* 0x000fe80003800000 */
[----:B------:R0:W-:Y:S01]  /*6560*/  @!P3 STG.E.U8 desc[UR38][R6.64+0xe1], R139 ;  /* 0x0000e18b0600b986 */ /* 0x0001e2000c101126 */
[----:B------:R-:W-:Y:S05]  /*6570*/  @P5 BRA `(.L_x_270) ;  /* 0x00000000000c5947 */ /* 0x000fea0003800000 */
[----:B------:R-:W1:Y:S02]  /*6580*/  LDG.E.U8 R162, desc[UR38][R2.64+0xe8] ;  /* 0x0000e82602a27981 */ /* 0x000e64000c1e1100 */
[----:B-1----:R-:W-:-:S05]  /*6590*/  PRMT R11, R162, 0x8880, RZ ;  /* 0x00008880a20b7816 */ /* 0x002fca00000000ff */
[----:B------:R-:W-:-:S07]  /*65a0*/  IMAD R10, R11, R22, RZ ;  /* 0x000000160b0a7224 */ /* 0x000fce00078e02ff */
.L_x_270:
[----:B------:R-:W-:Y:S05]  /*65b0*/  BSYNC B1 ;  /* 0x0000000000017941 */ /* 0x000fea0003800000 */
.L_x_269:
[----:B-1----:R-:W-:Y:S01]  /*65c0*/  @!P5 IMAD R11, R140, R23, R10 ;  /* 0x000000178c0bd224 */ /* 0x002fe200078e020a */
[----:B------:R-:W-:Y:S04]  /*65d0*/  BSSY B1, `(.L_x_271) ;  /* 0x0000006000017945 */ /* 0x000fe80003800000 */
[----:B------:R1:W-:Y:S01]  /*65e0*/  @!P5 STG.E.U8 desc[UR38][R4.64+0xe8], R11 ;  /* 0x0000e80b0400d986 */ /* 0x0003e2000c101126 */
[----:B------:R-:W-:Y:S05]  /*65f0*/  @P2 BRA `(.L_x_272) ;  /* 0x00000000000c2947 */ /* 0x000fea0003800000 */
[----:B------:R-:W1:Y:S02]  /*6600*/  LDG.E.U8 R162, desc[UR38][R2.64+0xe9] ;  /* 0x0000e92602a27981 */ /* 0x000e64000c1e1100 */
[----:B-1----:R-:W-:-:S05]  /*6610*/  PRMT R11, R162, 0x8880, RZ ;  /* 0x00008880a20b7816 */ /* 0x002fca00000000ff */
[----:B------:R-:W-:-:S07]  /*6620*/  IMAD R10, R11, R22, RZ ;  /* 0x000000160b0a7224 */ /* 0x000fce00078e02ff */
.L_x_272:
[----:B------:R-:W-:Y:S05]  /*6630*/  BSYNC B1 ;  /* 0x0000000000017941 */ /* 0x000fea0003800000 */
.L_x_271:
        /* <DEDUP_REMOVED lines=11> */
.L_x_274:
[----:B------:R-:W-:Y:S05]  /*66f0*/  BSYNC B1 ;  /* 0x0000000000017941 */ /* 0x000fea0003800000 */
.L_x_273:
[----:B-1----:R-:W-:Y:S01]  /*6700*/  @!P4 IMAD R11, R142, R23, R10 ;  /* 0x000000178e0bc224 */ /* 0x002fe200078e020a */
[----:B------:R-:W-:Y:S04]  /*6710*/  BSSY B1, `(.L_x_275) ;  /* 0x0000006000017945 */ /* 0x000fe80003800000 */
[----:B------:R1:W-:Y:S01]  /*6720*/  @!P4 STG.E.U8 desc[UR38][R6.64+0xe8], R11 ;  /* 0x0000e80b0600c986 */ /* 0x0003e2000c101126 */
[----:B------:R-:W-:Y:S05]  /*6730*/  @P3 BRA `(.L_x_276) ;  /* 0x00000000000c3947 */ /* 0x000fea0003800000 */
[----:B------:R-:W1:Y:S02]  /*6740*/  LDG.E.U8 R162, desc[UR38][R8.64+0xe9] ;  /* 0x0000e92608a27981 */ /* 0x000e64000c1e1100 */
[----:B-1----:R-:W-:-:S05]  /*6750*/  PRMT R11, R162, 0x8880, RZ ;  /* 0x00008880a20b7816 */ /* 0x002fca00000000ff */
[----:B------:R-:W-:-:S07]  /*6760*/  IMAD R10, R11, R22, RZ ;  /* 0x000000160b0a7224 */ /* 0x000fce00078e02ff */
.L_x_276:
[----:B------:R-:W-:Y:S05]  /*6770*/  BSYNC B1 ;  /* 0x0000000000017941 */ /* 0x000fea0003800000 */
.L_x_275:
[----:B------:R-:W-:Y:S01]  /*6780*/  @!P3 IMAD R143, R143, R23, R10 ;  /* 0x000000178f8fb224 */ /* 0x000fe200078e020a */
[----:B------:R-:W-:Y:S04]  /*6790*/  BSSY B1, `(.L_x_277) ;  /* 0x0000006000017945 */ /* 0x000fe80003800000 */
[----:B------:R0:W-:Y:S01]  /*67a0*/  @!P3 STG.E.U8 desc[UR38][R6.64+0xe9], R143 ;  /* 0x0000e98f0600b986 */ /* 0x0001e2000c101126 */
[----:B------:R-:W-:Y:S05]  /*67b0*/  @P5 BRA `(.L_x_278) ;  /* 0x00000000000c5947 */ /* 0x000fea0003800000 */
[----:B------:R-:W1:Y:S02]  /*67c0*/  LDG.E.U8 R162, desc[UR38][R2.64+0xf0] ;  /* 0x0000f02602a27981 */ /* 0x000e64000c1e1100 */
[----:B-1----:R-:W-:-:S05]  /*67d0*/  PRMT R11, R162, 0x8880, RZ ;  /* 0x00008880a20b7816 */ /* 0x002fca00000000ff */
[----:B------:R-:W-:-:S07]  /*67e0*/  IMAD R10, R11, R22, RZ ;  /* 0x000000160b0a7224 */ /* 0x000fce00078e02ff */
.L_x_278:
[----:B------:R-:W-:Y:S05]  /*67f0*/  BSYNC B1 ;  /* 0x0000000000017941 */ /* 0x000fea0003800000 */
.L_x_277:
[----:B-1----:R-:W-:Y:S01]  /*6800*/  @!P5 IMAD R11, R144, R23, R10 ;  /* 0x00000017900bd224 */ /* 0x002fe200078e020a */
[----:B------:R-:W-:Y:S04]  /*6810*/  BSSY B1, `(.L_x_279) ;  /* 0x0000006000017945 */ /* 0x000fe80003800000 */
[----:B------:R1:W-:Y:S01]  /*6820*/  @!P5 STG.E.U8 desc[UR38][R4.64+0xf0], R11 ;  /* 0x0000f00b0400d986 */ /* 0x0003e2000c101126 */
[----:B------:R-:W-:Y:S05]  /*6830*/  @P2 BRA `(.L_x_280) ;  /* 0x00000000000c2947 */ /* 0x000fea0003800000 */
[----:B------:R-:W1:Y:S02]  /*6840*/  LDG.E.U8 R162, desc[UR38][R2.64+0xf1] ;  /* 0x0000f12602a27981 */ /* 0x000e64000c1e1100 */
[----:B-1----:R-:W-:-:S05]  /*6850*/  PRMT R11, R162, 0x8880, RZ ;  /* 0x00008880a20b7816 */ /* 0x002fca00000000ff */
[----:B------:R-:W-:-:S07]  /*6860*/  IMAD R10, R11, R22, RZ ;  /* 0x000000160b0a7224 */ /* 0x000fce00078e02ff */
.L_x_280:
[----:B------:R-:W-:Y:S05]  /*6870*/  BSYNC B1 ;  /* 0x0000000000017941 */ /* 0x000fea0003800000 */
.L_x_279:
[C---:B------:R-:W-:Y:S01]  /*6880*/  ISETP.LT.OR P4, PT, R0.reuse, 0xf1, !P0 ;  /* 0x000000f10000780c */ /* 0x040fe20004781670 */
[----:B------:R-:W-:Y:S01]  /*6890*/  @!P2 IMAD R145, R145, R23, R10 ;  /* 0x000000179191a224 */ /* 0x000fe200078e020a */
[----:B------:R-:W-:Y:S01]  /*68a0*/  BSSY B1, `(.L_x_281) ;  /* 0x000000a000017945 */ /* 0x000fe20003800000 */
[C---:B------:R-:W-:Y:S02]  /*68b0*/  ISETP.LT.OR P3, PT, R0.reuse, 0xf2, !P0 ;  /* 0x000000f20000780c */ /* 0x040fe40004761670 */
        /* <DEDUP_REMOVED lines=8> */
.L_x_282:
[----:B------:R-:W-:Y:S05]  /*6940*/  BSYNC B1 ;  /* 0x0000000000017941 */ /* 0x000fea0003800000 */
.L_x_281:
[----:B-1----:R-:W-:Y:S01]  /*6950*/  @!P4 IMAD R11, R146, R23, R10 ;  /* 0x00000017920bc224 */ /* 0x002fe200078e020a */
[----:B------:R-:W-:Y:S04]  /*6960*/  BSSY B1, `(.L_x_283) ;  /* 0x0000006000017945 */ /* 0x000fe80003800000 */
[----:B------:R1:W-:Y:S01]  /*6970*/  @!P4 STG.E.U8 desc[UR38][R6.64+0xf0], R11 ;  /* 0x0000f00b0600c986 */ /* 0x0003e2000c101126 */
[----:B------:R-:W-:Y:S05]  /*6980*/  @P3 BRA `(.L_x_284) ;  /* 0x00000000000c3947 */ /* 0x000fea0003800000 */
[----:B------:R-:W1:Y:S02]  /*6990*/  LDG.E.U8 R162, desc[UR38][R8.64+0xf1] ;  /* 0x0000f12608a27981 */ /* 0x000e64000c1e1100 */
[----:B-1----:R-:W-:-:S05]  /*69a0*/  PRMT R11, R162, 0x8880, RZ ;  /* 0x00008880a20b7816 */ /* 0x002fca00000000ff */
[----:B------:R-:W-:-:S07]  /*69b0*/  IMAD R10, R11, R22, RZ ;  /* 0x000000160b0a7224 */ /* 0x000fce00078e02ff */
.L_x_284:
[----:B------:R-:W-:Y:S05]  /*69c0*/  BSYNC B1 ;  /* 0x0000000000017941 */ /* 0x000fea0003800000 */
.L_x_283:
[----:B------:R-:W-:Y:S01]  /*69d0*/  @!P3 IMAD R147, R147, R23, R10 ;  /* 0x000000179393b224 */ /* 0x000fe200078e020a */
[----:B------:R-:W-:Y:S04]  /*69e0*/  BSSY B1, `(.L_x_285) ;  /* 0x0000006000017945 */ /* 0x000fe80003800000 */
[----:B------:R0:W-:Y:S01]  /*69f0*/  @!P3 STG.E.U8 desc[UR38][R6.64+0xf1], R147 ;  /* 0x0000f1930600b986 */ /* 0x0001e2000c101126 */
[----:B------:R-:W-:Y:S05]  /*6a00*/  @P2 BRA `(.L_x_286) ;  /* 0x00000000000c2947 */ /* 0x000fea0003800000 */
[----:B------:R-:W1:Y:S02]  /*6a10*/  LDG.E.U8 R162, desc[UR38][R2.64+0xf8] ;  /* 0x0000f82602a27981 */ /* 0x000e64000c1e1100 */
[----:B-1----:R-:W-:-:S05]  /*6a20*/  PRMT R11, R162, 0x8880, RZ ;  /* 0x00008880a20b7816 */ /* 0x002fca00000000ff */
[----:B------:R-:W-:-:S07]  /*6a30*/  IMAD R10, R11, R22, RZ ;  /* 0x000000160b0a7224 */ /* 0x000fce00078e02ff */
.L_x_286:
[----:B------:R-:W-:Y:S05]  /*6a40*/  BSYNC B1 ;  /* 0x0000000000017941 */ /* 0x000fea0003800000 */
.L_x_285:
[----:B-1----:R-:W-:Y:S01]  /*6a50*/  @!P2 IMAD R11, R148, R23, R10 ;  /* 0x00000017940ba224 */ /* 0x002fe200078e020a */
[----:B------:R-:W-:Y:S04]  /*6a60*/  BSSY B1, `(.L_x_287) ;  /* 0x0000006000017945 */ /* 0x000fe80003800000 */
[----:B------:R1:W-:Y:S01]  /*6a70*/  @!P2 STG.E.U8 desc[UR38][R4.64+0xf8], R11 ;  /* 0x0000f80b0400a986 */ /* 0x0003e2000c101126 */
[----:B------:R-:W-:Y:S05]  /*6a80*/  @P1 BRA `(.L_x_288) ;  /* 0x00000000000c1947 */ /* 0x000fea0003800000 */
[----:B------:R-:W1:Y:S02]  /*6a90*/  LDG.E.U8 R162, desc[UR38][R2.64+0xf9] ;  /* 0x0000f92602a27981 */ /* 0x000e64000c1e1100 */
[----:B-1----:R-:W-:-:S05]  /*6aa0*/  PRMT R11, R162, 0x8880, RZ ;  /* 0x00008880a20b7816 */ /* 0x002fca00000000ff */
[----:B------:R-:W-:-:S07]  /*6ab0*/  IMAD R10, R11, R22, RZ ;  /* 0x000000160b0a7224 */ /* 0x000fce00078e02ff */
.L_x_288:
[----:B------:R-:W-:Y:S05]  /*6ac0*/  BSYNC B1 ;  /* 0x0000000000017941 */ /* 0x000fea0003800000 */
.L_x_287:
[----:B------:R-:W-:Y:S01]  /*6ad0*/  @!P1 IMAD R149, R149, R23, R10 ;  /* 0x0000001795959224 */ /* 0x000fe200078e020a */
[----:B------:R-:W-:Y:S04]  /*6ae0*/  BSSY B1, `(.L_x_289) ;  /* 0x0000006000017945 */ /* 0x000fe80003800000 */
[----:B------:R0:W-:Y:S01]  /*6af0*/  @!P1 STG.E.U8 desc[UR38][R4.64+0xf9], R149 ;  /* 0x0000f99504009986 */ /* 0x0001e2000c101126 */
[----:B------:R-:W-:Y:S05]  /*6b00*/  @P5 BRA `(.L_x_290) ;  /* 0x00000000000c5947 */ /* 0x000fea0003800000 */
[----:B------:R-:W0:Y:S02]  /*6b10*/  LDG.E.U8 R162, desc[UR38][R8.64+0xf8] ;  /* 0x0000f82608a27981 */ /* 0x000e24000c1e1100 */
[----:B0-----:R-:W-:-:S05]  /*6b20*/  PRMT R3, R162, 0x8880, RZ ;  /* 0x00008880a2037816 */ /* 0x001fca00000000ff */
[----:B------:R-:W-:-:S07]  /*6b30*/  IMAD R10, R3, R22, RZ ;  /* 0x00000016030a7224 */ /* 0x000fce00078e02ff */
.L_x_290:
[----:B------:R-:W-:Y:S05]  /*6b40*/  BSYNC B1 ;  /* 0x0000000000017941 */ /* 0x000fea0003800000 */
.L_x_289:
[----:B0-----:R-:W-:Y:S01]  /*6b50*/  @!P5 IMAD R3, R150, R23, R10 ;  /* 0x000000179603d224 */ /* 0x001fe200078e020a */
[----:B------:R-:W-:Y:S01]  /*6b60*/  ISETP.LT.OR P0, PT, R0, 0xfa, !P0 ;  /* 0x000000fa0000780c */ /* 0x000fe20004701670 */
[----:B------:R-:W-:Y:S03]  /*6b70*/  BSSY B1, `(.L_x_291) ;  /* 0x0000006000017945 */ /* 0x000fe60003800000 */
[----:B------:R0:W-:Y:S09]  /*6b80*/  @!P5 STG.E.U8 desc[UR38][R6.64+0xf8], R3 ;  /* 0x0000f8030600d986 */ /* 0x0001f2000c101126 */
[----:B------:R-:W-:Y:S05]  /*6b90*/  @P0 BRA `(.L_x_292) ;  /* 0x00000000000c0947 */ /* 0x000fea0003800000 */
[----:B------:R-:W0:Y:S02]  /*6ba0*/  LDG.E.U8 R162, desc[UR38][R8.64+0xf9] ;  /* 0x0000f92608a27981 */ /* 0x000e24000c1e1100 */
[----:B0-----:R-:W-:-:S05]  /*6bb0*/  PRMT R3, R162, 0x8880, RZ ;  /* 0x00008880a2037816 */ /* 0x001fca00000000ff */
[----:B------:R-:W-:-:S07]  /*6bc0*/  IMAD R10, R3, R22, RZ ;  /* 0x00000016030a7224 */ /* 0x000fce00078e02ff */
.L_x_292:
[----:B------:R-:W-:Y:S05]  /*6bd0*/  BSYNC B1 ;  /* 0x0000000000017941 */ /* 0x000fea0003800000 */
.L_x_291:
[----:B------:R-:W-:Y:S01]  /*6be0*/  IMAD R151, R151, R23, R10 ;  /* 0x0000001797977224 */ /* 0x000fe200078e020a */
[----:B------:R-:W-:Y:S06]  /*6bf0*/  @P0 BRA `(.L_x_293) ;  /* 0x0000001800100947 */ /* 0x000fec0003800000 */
[----:B------:R0:W-:Y:S01]  /*6c00*/  STG.E.U8 desc[UR38][R6.64+0xf9], R151 ;  /* 0x0000f99706007986 */ /* 0x0001e2000c101126 */
[----:B------:R-:W-:Y:S05]  /*6c10*/  BRA `(.L_x_293) ;  /* 0x0000001800087947 */ /* 0x000fea0003800000 */
.L_x_36:
[C---:B------:R-:W-:Y:S02]  /*6c20*/  ISETP.GE.AND P1, PT, R14.reuse, 0x1, PT ;  /* 0x000000010e00780c */ /* 0x040fe40003f26270 */
[----:B------:R-:W-:Y:S02]  /*6c30*/  ISETP.GE.AND P0, PT, R14, 0x9, PT ;  /* 0x000000090e00780c */ /* 0x000fe40003f06270 */
[C---:B------:R-:W-:Y:S02]  /*6c40*/  ISETP.LT.OR P4, PT, R0.reuse, 0x1, !P1 ;  /* 0x000000010000780c */ /* 0x040fe40004f81670 */
[C---:B------:R-:W-:Y:S02]  /*6c50*/  ISETP.LT.OR P3, PT, R0.reuse, 0x2, !P1 ;  /* 0x000000020000780c */ /* 0x040fe40004f61670 */
[C---:B------:R-:W-:Y:S02]  /*6c60*/  ISETP.LT.OR P2, PT, R0.reuse, 0x1, !P0 ;  /* 0x000000010000780c */ /* 0x040fe40004741670 */
[----:B------:R-:W-:-:S07]  /*6c70*/  ISETP.LT.OR P5, PT, R0, 0x2, !P0 ;  /* 0x000000020000780c */ /* 0x000fce00047a1670 */
[-C--:B------:R-:W-:Y:S02]  /*6c80*/  @!P4 IMAD R3, R24, R23.reuse, RZ ;  /* 0x000000171803c224 */ /* 0x080fe400078e02ff */
[-C--:B------:R-:W-:Y:S02]  /*6c90*/  @!P3 IMAD R25, R25, R23.reuse, RZ ;  /* 0x000000171919b224 */ /* 0x080fe400078e02ff */
[-C--:B------:R-:W-:Y:S01]  /*6ca0*/  @!P2 IMAD R9, R26, R23.reuse, RZ ;  /* 0x000000171a09a224 */ /* 0x080fe200078e02ff */
[----:B------:R0:W-:Y:S01]  /*6cb0*/  @!P4 STG.E.U8 desc[UR38][R4.64], R3 ;  /* 0x000000030400c986 */ /* 0x0001e2000c101126 */
[C---:B------:R-:W-:Y:S01]  /*6cc0*/  ISETP.LT.OR P4, PT, R0.reuse, 0x9, !P1 ;  /* 0x000000090000780c */ /* 0x040fe20004f81670 */
[----:B------:R-:W-:Y:S02]  /*6cd0*/  @!P5 IMAD R27, R27, R23, RZ ;  /* 0x000000171b1bd224 */ /* 0x000fe400078e02ff */
[----:B------:R-:W-:Y:S01]  /*6ce0*/  @!P3 STG.E.U8 desc[UR38][R4.64+0x1], R25 ;  /* 0x000001190400b986 */ /* 0x000fe2000c101126 */
[----:B------:R-:W-:-:S03]  /*6cf0*/  ISETP.LT.OR P3, PT, R0, 0xa, !P1 ;  /* 0x0000000a0000780c */ /* 0x000fc60004f61670 */
[----:B------:R1:W-:Y:S01]  /*6d00*/  @!P2 STG.E.U8 desc[UR38][R6.64], R9 ;  /* 0x000000090600a986 */ /* 0x0003e2000c101126 */
[----:B------:R-:W-:-:S03]  /*6d10*/  ISETP.LT.OR P2, PT, R0, 0x9, !P0 ;  /* 0x000000090000780c */ /* 0x000fc60004741670 */
[----:B------:R-:W-:Y:S01]  /*6d20*/  @!P5 STG.E.U8 desc[UR38][R6.64+0x1], R27 ;  /* 0x0000011b0600d986 */ /* 0x000fe2000c101126 */
[----:B------:R-:W-:Y:S01]  /*6d30*/  ISETP.LT.OR P5, PT, R0, 0xa, !P0 ;  /* 0x0000000a0000780c */ /* 0x000fe200047a1670 */
[----:B------:R-:W-:-:S04]  /*6d40*/  @!P4 IMAD R11, R28, R23, RZ ;  /* 0x000000171c0bc224 */ /* 0x000fc800078e02ff */
[-C--:B------:R-:W-:Y:S01]  /*6d50*/  @!P3 IMAD R29, R29, R23.reuse, RZ ;  /* 0x000000171d1db224 */ /* 0x080fe200078e02ff */
[----:B------:R-:W-:Y:S01]  /*6d60*/  @!P4 STG.E.U8 desc[UR38][R4.64+0x8], R11 ;  /* 0x0000080b0400c986 */ /* 0x000fe2000c101126 */
[----:B------:R-:W-:Y:S02]  /*6d70*/  ISETP.LT.OR P4, PT, R0, 0x11, !P1 ;  /* 0x000000110000780c */ /* 0x000fe40004f81670 */
[-C--:B0-----:R-:W-:Y:S01]  /*6d80*/  @!P2 IMAD R3, R30, R23.reuse, RZ ;  /* 0x000000171e03a224 */ /* 0x081fe200078e02ff */
[----:B------:R-:W-:Y:S01]  /*6d90*/  @!P3 STG.E.U8 desc[UR38][R4.64+0x9], R29 ;  /* 0x0000091d0400b986 */ /* 0x000fe2000c101126 */
[C---:B------:R-:W-:Y:S02]  /*6da0*/  ISETP.LT.OR P3, PT, R0.reuse, 0x12, !P1 ;  /* 0x000000120000780c */ /* 0x040fe40004f61670 */
[----:B------:R-:W-:Y:S01]  /*6db0*/  @!P5 IMAD R31, R31, R23, RZ ;  /* 0x000000171f1fd224 */ /* 0x000fe200078e02ff */
[----:B------:R0:W-:Y:S01]  /*6dc0*/  @!P2 STG.E.U8 desc[UR38][R6.64+0x8], R3 ;  /* 0x000008030600a986 */ /* 0x0001e2000c101126 */
[----:B------:R-:W-:-:S03]  /*6dd0*/  ISETP.LT.OR P2, PT, R0, 0x11, !P0 ;  /* 0x000000110000780c */ /* 0x000fc60004741670 */
[----:B------:R-:W-:Y:S01]  /*6de0*/  @!P5 STG.E.U8 desc[UR38][R6.64+0x9], R31 ;  /* 0x0000091f0600d986 */ /* 0x000fe2000c101126 */
[----:B------:R-:W-:Y:S01]  /*6df0*/  ISETP.LT.OR P5, PT, R0, 0x12, !P0 ;  /* 0x000000120000780c */ /* 0x000fe200047a1670 */
[----:B-1----:R-:W-:-:S04]  /*6e00*/  @!P4 IMAD R9, R32, R23, RZ ;  /* 0x000000172009c224 */ /* 0x002fc800078e02ff */
        /* <DEDUP_REMOVED lines=301> */
[----:B------:R1:W-:Y:S01]  /*80e0*/  @!P4 STG.E.U8 desc[UR38][R4.64+0xd8], R11 ;  /* 0x0000d80b0400c986 */ /* 0x0003e2000c101126 */
        /* <DEDUP_REMOVED lines=13> */
[-C--:B-1----:R-:W-:Y:S01]  /*81c0*/  @!P2 IMAD R11, R138, R23.reuse, RZ ;  /* 0x000000178a0ba224 */ /* 0x082fe200078e02ff */
[----:B------:R-:W-:Y:S01]  /*81d0*/  @!P3 STG.E.U8 desc[UR38][R4.64+0xe1], R137 ;  /* 0x0000e1890400b986 */ /* 0x000fe2000c101126 */
[C---:B------:R-:W-:Y:S02]  /*81e0*/  ISETP.LT.OR P3, PT, R0.reuse, 0xea, !P1 ;  /* 0x000000ea0000780c */ /* 0x040fe40004f61670 */
[----:B------:R-:W-:Y:S01]  /*81f0*/  @!P5 IMAD R139, R139, R23, RZ ;  /* 0x000000178b8bd224 */ /* 0x000fe200078e02ff */
[----:B------:R1:W-:Y:S01]  /*8200*/  @!P2 STG.E.U8 desc[UR38][R6.64+0xe0], R11 ;  /* 0x0000e00b0600a986 */ /* 0x0003e2000c101126 */
[----:B------:R-:W-:-:S03]  /*8210*/  ISETP.LT.OR P2, PT, R0, 0xe9, !P0 ;  /* 0x000000e90000780c */ /* 0x000fc60004741670 */
[----:B------:R-:W-:Y:S01]  /*8220*/  @!P5 STG.E.U8 desc[UR38][R6.64+0xe1], R139 ;  /* 0x0000e18b0600d986 */ /* 0x000fe2000c101126 */
[----:B------:R-:W-:Y:S01]  /*8230*/  ISETP.LT.OR P5, PT, R0, 0xea, !P0 ;  /* 0x000000ea0000780c */ /* 0x000fe200047a1670 */
[----:B0-----:R-:W-:-:S04]  /*8240*/  @!P4 IMAD R3, R140, R23, RZ ;  /* 0x000000178c03c224 */ /* 0x001fc800078e02ff */
[-C--:B------:R-:W-:Y:S01]  /*8250*/  @!P3 IMAD R141, R141, R23.reuse, RZ ;  /* 0x000000178d8db224 */ /* 0x080fe200078e02ff */
[----:B------:R0:W-:Y:S01]  /*8260*/  @!P4 STG.E.U8 desc[UR38][R4.64+0xe8], R3 ;  /* 0x0000e8030400c986 */ /* 0x0001e2000c101126 */
[----:B------:R-:W-:Y:S02]  /*8270*/  ISETP.LT.OR P4, PT, R0, 0xf2, !P1 ;  /* 0x000000f20000780c */ /* 0x000fe40004f81670 */
[-C--:B--2---:R-:W-:Y:S01]  /*8280*/  @!P2 IMAD R9, R142, R23.reuse, RZ ;  /* 0x000000178e09a224 */ /* 0x084fe200078e02ff */
[----:B------:R-:W-:Y:S01]  /*8290*/  @!P3 STG.E.U8 desc[UR38][R4.64+0xe9], R141 ;  /* 0x0000e98d0400b986 */ /* 0x000fe2000c101126 */
[C---:B------:R-:W-:Y:S02]  /*82a0*/  ISETP.LT.OR P3, PT, R0.reuse, 0xf1, !P1 ;  /* 0x000000f10000780c */ /* 0x040fe40004f61670 */
[----:B------:R-:W-:Y:S01]  /*82b0*/  @!P5 IMAD R143, R143, R23, RZ ;  /* 0x000000178f8fd224 */ /* 0x000fe200078e02ff */
[----:B------:R-:W-:Y:S01]  /*82c0*/  @!P2 STG.E.U8 desc[UR38][R6.64+0xe8], R9 ;  /* 0x0000e8090600a986 */ /* 0x000fe2000c101126 */
[----:B------:R-:W-:-:S03]  /*82d0*/  ISETP.LT.OR P2, PT, R0, 0xf1, !P0 ;  /* 0x000000f10000780c */ /* 0x000fc60004741670 */
[----:B------:R-:W-:Y:S01]  /*82e0*/  @!P5 STG.E.U8 desc[UR38][R6.64+0xe9], R143 ;  /* 0x0000e98f0600d986 */ /* 0x000fe2000c101126 */
[----:B------:R-:W-:Y:S01]  /*82f0*/  ISETP.LT.OR P5, PT, R0, 0xf9, !P0 ;  /* 0x000000f90000780c */ /* 0x000fe200047a1670 */
[----:B------:R-:W-:-:S04]  /*8300*/  @!P4 IMAD R145, R145, R23, RZ ;  /* 0x000000179191c224 */ /* 0x000fc800078e02ff */
[-C--:B-1----:R-:W-:Y:S01]  /*8310*/  @!P3 IMAD R11, R144, R23.reuse, RZ ;  /* 0x00000017900bb224 */ /* 0x082fe200078e02ff */
[----:B------:R-:W-:Y:S01]  /*8320*/  @!P4 STG.E.U8 desc[UR38][R4.64+0xf1], R145 ;  /* 0x0000f1910400c986 */ /* 0x000fe2000c101126 */
[C---:B------:R-:W-:Y:S02]  /*8330*/  ISETP.LT.OR P4, PT, R0.reuse, 0xf2, !P0 ;  /* 0x000000f20000780c */ /* 0x040fe40004781670 */
[C---:B------:R-:W-:Y:S01]  /*8340*/  ISETP.LT.OR P0, PT, R0.reuse, 0xfa, !P0 ;  /* 0x000000fa0000780c */ /* 0x040fe20004701670 */
[----:B------:R1:W-:Y:S01]  /*8350*/  @!P3 STG.E.U8 desc[UR38][R4.64+0xf0], R11 ;  /* 0x0000f00b0400b986 */ /* 0x0003e2000c101126 */
[----:B------:R-:W-:Y:S01]  /*8360*/  ISETP.LT.OR P3, PT, R0, 0xf9, !P1 ;  /* 0x000000f90000780c */ /* 0x000fe20004f61670 */
[----:B0-----:R-:W-:Y:S01]  /*8370*/  @!P2 IMAD R3, R146, R23, RZ ;  /* 0x000000179203a224 */ /* 0x001fe200078e02ff */
[----:B------:R-:W-:-:S04]  /*8380*/  ISETP.LT.OR P1, PT, R0, 0xfa, !P1 ;  /* 0x000000fa0000780c */ /* 0x000fc80004f21670 */
[----:B------:R0:W-:Y:S03]  /*8390*/  @!P2 STG.E.U8 desc[UR38][R6.64+0xf0], R3 ;  /* 0x0000f0030600a986 */ /* 0x0001e6000c101126 */
[-C--:B------:R-:W-:Y:S02]  /*83a0*/  @!P4 IMAD R147, R147, R23.reuse, RZ ;  /* 0x000000179393c224 */ /* 0x080fe400078e02ff */
[-C--:B-1----:R-:W-:Y:S02]  /*83b0*/  @!P5 IMAD R11, R150, R23.reuse, RZ ;  /* 0x00000017960bd224 */ /* 0x082fe400078e02ff */
[-C--:B------:R-:W-:Y:S01]  /*83c0*/  @!P3 IMAD R9, R148, R23.reuse, RZ ;  /* 0x000000179409b224 */ /* 0x080fe200078e02ff */
[----:B------:R0:W-:Y:S01]  /*83d0*/  @!P4 STG.E.U8 desc[UR38][R6.64+0xf1], R147 ;  /* 0x0000f1930600c986 */ /* 0x0001e2000c101126 */
[-C--:B------:R-:W-:Y:S02]  /*83e0*/  @!P1 IMAD R149, R149, R23.reuse, RZ ;  /* 0x0000001795959224 */ /* 0x080fe400078e02ff */
[----:B------:R-:W-:Y:S01]  /*83f0*/  @!P0 IMAD R151, R151, R23, RZ ;  /* 0x0000001797978224 */ /* 0x000fe200078e02ff */
[----:B------:R0:W-:Y:S04]  /*8400*/  @!P3 STG.E.U8 desc[UR38][R4.64+0xf8], R9 ;  /* 0x0000f8090400b986 */ /* 0x0001e8000c101126 */
[----:B------:R0:W-:Y:S04]  /*8410*/  @!P1 STG.E.U8 desc[UR38][R4.64+0xf9], R149 ;  /* 0x0000f99504009986 */ /* 0x0001e8000c101126 */
[----:B------:R0:W-:Y:S04]  /*8420*/  @!P5 STG.E.U8 desc[UR38][R6.64+0xf8], R11 ;  /* 0x0000f80b0600d986 */ /* 0x0001e8000c101126 */
[----:B------:R0:W-:Y:S02]  /*8430*/  @!P0 STG.E.U8 desc[UR38][R6.64+0xf9], R151 ;  /* 0x0000f99706008986 */ /* 0x0001e4000c101126 */
.L_x_293:
[----:B------:R-:W-:Y:S05]  /*8440*/  BSYNC B0 ;  /* 0x0000000000007941 */ /* 0x000fea0003800000 */
.L_x_35:
[----:B------:R-:W-:Y:S01]  /*8450*/  IMAD.U32 R2, RZ, RZ, UR36 ;  /* 0x00000024ff027e24 */ /* 0x000fe2000f8e00ff */
[----:B------:R-:W-:Y:S01]  /*8460*/  ULDC.64 UR4, c[0x0][0x650] ;  /* 0x0001940000047ab9 */ /* 0x000fe20000000a00 */
[----:B------:R-:W-:Y:S01]  /*8470*/  IMAD.U32 R0, RZ, RZ, UR41 ;  /* 0x00000029ff007e24 */ /* 0x000fe2000f8e00ff */
[----:B------:R1:W-:Y:S01]  /*8480*/  SYNCS.ARRIVE.TRANS64.A1T0 RZ, [R160+UR50], RZ ;  /* 0x000000ffa0ff79a7 */ /* 0x0003e20008100032 */
[----:B0-----:R-:W-:Y:S01]  /*8490*/  IMAD.U32 R3, RZ, RZ, UR37 ;  /* 0x00000025ff037e24 */ /* 0x001fe2000f8e00ff */
[C---:B------:R-:W-:Y:S01]  /*84a0*/  LEA R16, P0, R2.reuse, R16, 0x1 ;  /* 0x0000001002107211 */ /* 0x040fe200078008ff */
[----:B------:R-:W-:Y:S02]  /*84b0*/  IMAD.MOV.U32 R19, RZ, RZ, -0x1 ;  /* 0xffffffffff137424 */ /* 0x000fe400078e00ff */
[----:B------:R-:W-:Y:S01]  /*84c0*/  IMAD.MOV.U32 R18, RZ, RZ, -0x1 ;  /* 0xffffffffff127424 */ /* 0x000fe200078e00ff */
[----:B------:R-:W-:Y:S01]  /*84d0*/  LEA.HI.X R17, R2, R17, R0, 0x1, P0 ;  /* 0x0000001102117211 */ /* 0x000fe200000f0c00 */
[----:B------:R-:W-:Y:S01]  /*84e0*/  IMAD.MOV.U32 R2, RZ, RZ, -0x1 ;  /* 0xffffffffff027424 */ /* 0x000fe200078e00ff */
[----:B------:R-:W-:-:S02]  /*84f0*/  ISETP.GE.U32.AND P0, PT, R16, UR4, PT ;  /* 0x0000000410007c0c */ /* 0x000fc4000bf06070 */
[----:B------:R-:W-:Y:S02]  /*8500*/  PRMT R0, RZ, 0x7610, R0 ;  /* 0x00007610ff007816 */ /* 0x000fe40000000000 */
[----:B------:R-:W-:-:S13]  /*8510*/  ISETP.GE.U32.AND.EX P0, PT, R17, UR5, PT, P0 ;  /* 0x0000000511007c0c */ /* 0x000fda000bf06100 */
[----:B-1----:R-:W-:Y:S05]  /*8520*/  @P0 BRA `(.L_x_294) ;  /* 0x00000004008c0947 */ /* 0x002fea0003800000 */
[----:B------:R-:W0:Y:S01]  /*8530*/  S2UR UR7, SR_CTAID.X ;  /* 0x00000000000779c3 */ /* 0x000e220000002500 */
[----:B------:R-:W-:Y:S01]  /*8540*/  ULDC.64 UR4, c[0x0][0x628] ;  /* 0x00018a0000047ab9 */ /* 0x000fe20000000a00 */
[----:B------:R-:W-:Y:S01]  /*8550*/  ULDC UR6, c[0x0][0x150] ;  /* 0x0000540000067ab9 */ /* 0x000fe20000000800 */
[----:B------:R-:W-:Y:S01]  /*8560*/  ISETP.NE.U32.AND P0, PT, RZ, UR4, PT ;  /* 0x00000004ff007c0c */ /* 0x000fe2000bf05070 */
[----:B------:R-:W-:Y:S01]  /*8570*/  ULDC UR15, c[0x0][0x630] ;  /* 0x00018c00000f7ab9 */ /* 0x000fe20000000800 */
[C---:B------:R-:W-:Y:S01]  /*8580*/  R2UR UR16, R16.reuse ;  /* 0x00000000101072ca */ /* 0x040fe200000e0000 */
[----:B------:R-:W-:Y:S01]  /*8590*/  ULDC UR18, c[0x0][0x154] ;  /* 0x0000550000127ab9 */ /* 0x000fe20000000800 */
[----:B------:R-:W-:Y:S01]  /*85a0*/  ISETP.NE.AND.EX P0, PT, RZ, UR5, PT, P0 ;  /* 0x00000005ff007c0c */ /* 0x000fe2000bf05300 */
[----:B------:R-:W1:Y:S01]  /*85b0*/  S2UR UR19, SR_CTAID.Y ;  /* 0x00000000001379c3 */ /* 0x000e620000002600 */
[----:B------:R-:W-:Y:S02]  /*85c0*/  R2UR UR17, R17 ;  /* 0x00000000111172ca */ /* 0x000fe400000e0000 */
[----:B------:R-:W-:-:S02]  /*85d0*/  R2UR UR12, R16 ;  /* 0x00000000100c72ca */ /* 0x000fc400000e0000 */
[----:B------:R-:W-:Y:S02]  /*85e0*/  R2UR UR13, R17 ;  /* 0x00000000110d72ca */ /* 0x000fe400000e0000 */
[----:B0-----:R-:W-:-:S05]  /*85f0*/  I2FP.F32.U32 R0, UR7 ;  /* 0x0000000700007c45 */ /* 0x001fca0008201000 */
[----:B------:R-:W-:-:S04]  /*8600*/  FMUL R0, R0, UR6 ;  /* 0x0000000600007c20 */ /* 0x000fc80008400000 */
[----:B------:R0:W0:Y:S01]  /*8610*/  F2I.U32.TRUNC.NTZ R2, R0 ;  /* 0x0000000000027305 */ /* 0x000022000020f000 */
[----:B-1----:R-:W-:Y:S05]  /*8620*/  @!P0 BRA `(.L_x_295) ;  /* 0x0000000000308947 */ /* 0x002fea0003800000 */
        /* <DEDUP_REMOVED lines=12> */
.L_x_295:
[----:B------:R-:W-:Y:S01]  /*86f0*/  USHF.R.U64 UR6, UR12, UR15, UR13 ;  /* 0x0000000f0c067299 */ /* 0x000fe2000800120d */
[----:B0-----:R-:W-:Y:S01]  /*8700*/  I2FP.F32.U32 R0, UR19 ;  /* 0x0000001300007c45 */ /* 0x001fe20008201000 */
[----:B------:R-:W-:Y:S01]  /*8710*/  USHF.R.U32.HI UR4, URZ, UR15, UR13 ;  /* 0x0000000f3f047299 */ /* 0x000fe2000801160d */
[----:B------:R-:W-:Y:S01]  /*8720*/  R2UR UR14, R2 ;  /* 0x00000000020e72ca */ /* 0x000fe200000e0000 */
[----:B------:R-:W-:Y:S02]  /*8730*/  UIADD3 UR9, UP0, URZ, -UR6, URZ ;  /* 0x800000063f097290 */ /* 0x000fe4000ff1e03f */
[----:B------:R-:W-:Y:S01]  /*8740*/  FMUL R0, R0, UR18 ;  /* 0x0000001200007c20 */ /* 0x000fe20008400000 */
[----:B------:R-:W-:Y:S01]  /*8750*/  ULDC.64 UR12, c[0x0][0x620] ;  /* 0x00018800000c7ab9 */ /* 0x000fe20000000a00 */
[----:B------:R-:W-:Y:S01]  /*8760*/  UIADD3.X UR4, URZ, ~UR4, URZ, UP0, !UPT ;  /* 0x800000043f047290 */ /* 0x000fe200087fe43f */
[----:B------:R-:W-:Y:S01]  /*8770*/  UMOV UR10, UR16 ;  /* 0x00000010000a7c82 */ /* 0x000fe20008000000 */
[----:B------:R-:W-:-:S02]  /*8780*/  UMOV UR11, UR17 ;  /* 0x00000011000b7c82 */ /* 0x000fc40008000000 */
[----:B------:R-:W0:Y:S01]  /*8790*/  F2I.U32.TRUNC.NTZ R0, R0 ;  /* 0x0000000000007305 */ /* 0x000e22000020f000 */
[----:B------:R-:W-:Y:S02]  /*87a0*/  UIMAD UR4, UR4, UR12, URZ ;  /* 0x0000000c040472a4 */ /* 0x000fe4000f8e023f */
[----:B------:R-:W-:Y:S02]  /*87b0*/  UIMAD.WIDE.U32 UR10, UR9, UR12, UR10 ;  /* 0x0000000c090a72a5 */ /* 0x000fe4000f8e000a */
[----:B------:R-:W-:Y:S01]  /*87c0*/  UIMAD UR9, UR9, UR13, UR4 ;  /* 0x0000000d090972a4 */ /* 0x000fe2000f8e0204 */
[----:B------:R-:W-:Y:S01]  /*87d0*/  ULDC UR22, c[0x0][0x658] ;  /* 0x0001960000167ab9 */ /* 0x000fe20000000800 */
[----:B------:R-:W-:Y:S02]  /*87e0*/  UMOV UR12, 0xffffffff ;  /* 0xffffffff000c7882 */ /* 0x000fe40000000000 */
[----:B------:R-:W-:Y:S01]  /*87f0*/  UIADD3 UR11, UR11, UR9, URZ ;  /* 0x000000090b0b7290 */ /* 0x000fe2000fffe03f */
[----:B------:R-:W-:Y:S01]  /*8800*/  ULDC UR13, c[0x0][0x618] ;  /* 0x00018600000d7ab9 */ /* 0x000fe20000000800 */
[----:B------:R-:W-:Y:S01]  /*8810*/  ULDC.64 UR4, c[0x0][0x640] ;  /* 0x0001900000047ab9 */ /* 0x000fe20000000a00 */
[----:B------:R-:W-:Y:S01]  /*8820*/  USHF.L.U32 UR18, UR12, UR22, URZ ;  /* 0x000000160c127299 */ /* 0x000fe2000800063f */
[----:B------:R-:W-:Y:S01]  /*8830*/  ISETP.NE.U32.AND P0, PT, RZ, UR4, PT ;  /* 0x00000004ff007c0c */ /* 0x000fe2000bf05070 */
[----:B------:R-:W-:Y:S01]  /*8840*/  USHF.R.U64 UR12, UR10, UR13, UR11 ;  /* 0x0000000d0a0c7299 */ /* 0x000fe2000800120b */
[----:B0-----:R-:W-:Y:S01]  /*8850*/  R2UR UR16, R0 ;  /* 0x00000000001072ca */ /* 0x001fe200000e0000 */
[----:B------:R-:W-:Y:S01]  /*8860*/  USHF.R.U32.HI UR10, URZ, UR13, UR11 ;  /* 0x0000000d3f0a7299 */ /* 0x000fe2000801160b */
[----:B------:R-:W-:Y:S01]  /*8870*/  ISETP.NE.AND.EX P0, PT, RZ, UR5, PT, P0 ;  /* 0x00000005ff007c0c */ /* 0x000fe2000bf05300 */
[----:B------:R-:W-:Y:S01]  /*8880*/  ULDC UR17, c[0x0][0x608] ;  /* 0x0001820000117ab9 */ /* 0x000fe20000000800 */
[----:B------:R-:W-:-:S02]  /*8890*/  ULOP3.LUT UR23, URZ, UR18, URZ, 0x33, !UPT ;  /* 0x000000123f177292 */ /* 0x000fc4000f8e333f */
[----:B------:R-:W-:Y:S02]  /*88a0*/  USHF.R.U64 UR18, UR12, UR17, UR10 ;  /* 0x000000110c127299 */ /* 0x000fe4000800120a */
[----:B------:R-:W-:Y:S01]  /*88b0*/  USHF.R.U32.HI UR10, URZ, UR17, UR10 ;  /* 0x000000113f0a7299 */ /* 0x000fe2000801160a */
[----:B------:R-:W-:Y:S01]  /*88c0*/  UMOV UR20, 0x1 ;  /* 0x0000000100147882 */ /* 0x000fe20000000000 */
[----:B------:R-:W-:Y:S02]  /*88d0*/  UIADD3 UR14, -UR14, URZ, URZ ;  /* 0x0000003f0e0e7290 */ /* 0x000fe4000fffe13f */
[----:B------:R-:W-:Y:S02]  /*88e0*/  USHF.L.U32 UR13, UR20, UR22, URZ ;  /* 0x00000016140d7299 */ /* 0x000fe4000800063f */
[----:B------:R-:W-:Y:S01]  /*88f0*/  USHF.R.U64 UR20, UR18, UR22, UR10 ;  /* 0x0000001612147299 */ /* 0x000fe2000800120a */
[----:B------:R-:W-:Y:S01]  /*8900*/  ULDC UR15, c[0x0][0x144] ;  /* 0x00005100000f7ab9 */ /* 0x000fe20000000800 */
[----:B------:R-:W-:Y:S01]  /*8910*/  ULDC UR8, c[0x0][0x600] ;  /* 0x0001800000087ab9 */ /* 0x000fe20000000800 */
[----:B------:R-:W-:-:S02]  /*8920*/  UIADD3 UR21, -UR16, URZ, URZ ;  /* 0x0000003f10157290 */ /* 0x000fc4000fffe13f */
[----:B------:R-:W-:Y:S02]  /*8930*/  USHF.R.U32.HI UR17, URZ, UR22, UR10 ;  /* 0x000000163f117299 */ /* 0x000fe4000801160a */
[----:B------:R-:W-:Y:S02]  /*8940*/  UIADD3 UR9, UR8, -0x1, URZ ;  /* 0xffffffff08097890 */ /* 0x000fe4000fffe03f */
[----:B------:R-:W-:Y:S01]  /*8950*/  UIMAD UR22, UR15, UR14, UR7 ;  /* 0x0000000e0f1672a4 */ /* 0x000fe2000f8e0207 */
[----:B------:R-:W-:Y:S01]  /*8960*/  ULDC UR26, c[0x0][0x148] ;  /* 0x00005200001a7ab9 */ /* 0x000fe20000000800 */
[----:B------:R-:W-:Y:S01]  /*8970*/  ULDC UR24, c[0x0][0x648] ;  /* 0x0001920000187ab9 */ /* 0x000fe20000000800 */
[----:B------:R-:W-:Y:S01]  /*8980*/  ULDC UR25, c[0x0][0x638] ;  /* 0x00018e0000197ab9 */ /* 0x000fe20000000800 */
        /* <DEDUP_REMOVED lines=12> */
.L_x_296:
[----:B------:R-:W-:Y:S01]  /*8a50*/  UISETP.NE.AND UP0, UPT, UR48, URZ, UPT ;  /* 0x0000003f3000728c */ /* 0x000fe2000bf05270 */
[----:B------:R-:W-:Y:S01]  /*8a60*/  IMAD.MOV.U32 R0, RZ, RZ, 0x1 ;  /* 0x00000001ff007424 */ /* 0x000fe200078e00ff */
[----:B------:R-:W-:Y:S01]  /*8a70*/  USHF.R.U64 UR4, UR16, UR24, UR17 ;  /* 0x0000001810047299 */ /* 0x000fe20008001211 */
[----:B------:R-:W-:Y:S01]  /*8a80*/  IMAD.U32 R2, RZ, RZ, UR6 ;  /* 0x00000006ff027e24 */ /* 0x000fe2000f8e00ff */
[----:B------:R-:W-:Y:S02]  /*8a90*/  ULOP3.LUT UR18, UR18, UR23, URZ, 0xc0, !UPT ;  /* 0x0000001712127292 */ /* 0x000fe4000f8ec03f */
[----:B------:R-:W-:Y:S02]  /*8aa0*/  UIADD3 UR5, -UR4, URZ, URZ ;  /* 0x0000003f04057290 */ /* 0x000fe4000fffe13f */
[----:B------:R-:W-:Y:S02]  /*8ab0*/  ULOP3.LUT UR9, UR12, UR9, URZ, 0xc0, !UPT ;  /* 0x000000090c097292 */ /* 0x000fe4000f8ec03f */
[----:B------:R-:W-:-:S02]  /*8ac0*/  UIMAD UR4, UR13, UR4, UR18 ;  /* 0x000000040d0472a4 */ /* 0x000fc4000f8e0212 */
[----:B------:R-:W-:Y:S02]  /*8ad0*/  @UP0 UIMAD UR22, UR26, UR21, UR19 ;  /* 0x000000151a1602a4 */ /* 0x000fe4000f8e0213 */
[----:B------:R-:W-:Y:S01]  /*8ae0*/  UIMAD UR5, UR5, UR25, UR20 ;  /* 0x00000019050572a4 */ /* 0x000fe2000f8e0214 */
[----:B------:R-:W-:Y:S02]  /*8af0*/  ULDC UR7, c[0x0][0x610] ;  /* 0x0001840000077ab9 */ /* 0x000fe40000000800 */
[----:B------:R-:W-:Y:S02]  /*8b00*/  UIMAD UR4, UR4, UR7, UR22 ;  /* 0x00000007040472a4 */ /* 0x000fe4000f8e0216 */
[----:B------:R-:W-:-:S04]  /*8b10*/  UIMAD UR5, UR5, UR8, UR9 ;  /* 0x00000008050572a4 */ /* 0x000fc8000f8e0209 */
[----:B------:R-:W-:Y:S02]  /*8b20*/  USEL UR7, UR5, UR4, !UP0 ;  /* 0x0000000405077287 */ /* 0x000fe4000c000000 */
[----:B------:R-:W-:-:S04]  /*8b30*/  USEL UR4, UR4, UR5, !UP0 ;  /* 0x0000000504047287 */ /* 0x000fc8000c000000 */
[----:B------:R-:W-:Y:S02]  /*8b40*/  IMAD.U32 R18, RZ, RZ, UR7 ;  /* 0x00000007ff127e24 */ /* 0x000fe4000f8e00ff */
[----:B------:R-:W-:-:S07]  /*8b50*/  IMAD.U32 R19, RZ, RZ, UR4 ;  /* 0x00000004ff137e24 */ /* 0x000fce000f8e00ff */
.L_x_294:
[----:B------:R-:W-:Y:S02]  /*8b60*/  LOP3.LUT P0, RZ, R0, 0xff, RZ, 0xc0, !PT ;  /* 0x000000ff00ff7812 */ /* 0x000fe4000780c0ff */
[----:B------:R-:W-:-:S11]  /*8b70*/  LOP3.LUT R163, R163, 0x1, RZ, 0x3c, !PT ;  /* 0x00000001a3a37812 */ /* 0x000fd600078e3cff */
[----:B------:R-:W-:Y:S05]  /*8b80*/  @P0 BRA `(.L_x_297) ;  /* 0xffffff8800e00947 */ /* 0x000fea000383ffff */
[----:B------:R-:W-:Y:S05]  /*8b90*/  EXIT ;  /* 0x000000000000794d */ /* 0x000fea0003800000 */
.L_x_16:
[----:B------:R-:W-:-:S08]  /*8ba0*/  ISETP.NE.AND P0, PT, RZ, UR6, PT ;  /* 0x00000006ff007c0c */ /* 0x000fd0000bf05270 */
[----:B-----5:R-:W0:-:S00]  /*8bb0*/  USETMAXREG.DEALLOC.CTAPOOL 0x28 ;  /* 0x00000028000079c8 */ /* 0x020e0000080e0500 */
[----:B------:R-:W-:Y:S05]  /*8bc0*/  @P0 EXIT ;  /* 0x000000000000094d */ /* 0x000fea0003800000 */
[----:B0-----:R-:W-:Y:S01]  /*8bd0*/  LOP3.LUT P0, RZ, R0, 0xff, RZ, 0xc0, !PT ;  /* 0x000000ff00ff7812 */ /* 0x001fe2000780c0ff */
[----:B------:R-:W-:Y:S02]  /*8be0*/  IMAD.MOV.U32 R0, RZ, RZ, 0x1 ;  /* 0x00000001ff007424 */ /* 0x000fe400078e00ff */
[----:B------:R-:W-:-:S10]  /*8bf0*/  IMAD.MOV.U32 R8, RZ, RZ, RZ ;  /* 0x000000ffff087224 */ /* 0x000fd400078e00ff */
[----:B------:R-:W-:Y:S05]  /*8c00*/  @!P0 BRA `(.L_x_298) ;  /* 0x0000000c00388947 */ /* 0x000fea0003800000 */
[----:B------:R-:W0:Y:S01]  /*8c10*/  S2UR UR8, SR_CgaCtaId ;  /* 0x00000000000879c3 */ /* 0x000e220000008800 */
[----:B------:R-:W-:Y:S01]  /*8c20*/  LOP3.LUT P0, RZ, R3, 0x1f, RZ, 0xc0, !PT ;  /* 0x0000001f03ff7812 */ /* 0x000fe2000780c0ff */
[----:B------:R-:W-:Y:S01]  /*8c30*/  ULDC UR5, c[0x0][0x658] ;  /* 0x0001960000057ab9 */ /* 0x000fe20000000800 */
[----:B------:R-:W-:Y:S01]  /*8c40*/  UMOV UR6, 0xffffffff ;  /* 0xffffffff00067882 */ /* 0x000fe20000000000 */
[----:B------:R-:W-:Y:S01]  /*8c50*/  BSSY B0, `(.L_x_298) ;  /* 0x00000c9000007945 */ /* 0x000fe20003800000 */
[----:B------:R-:W-:Y:S01]  /*8c60*/  USHF.L.U32 UR6, UR6, UR5, URZ ;  /* 0x0000000506067299 */ /* 0x000fe2000800063f */
[C---:B------:R-:W-:Y:S01]  /*8c70*/  ISETP.NE.AND P3, PT, R4.reuse, RZ, PT ;  /* 0x000000ff0400720c */ /* 0x040fe20003f65270 */
[----:B------:R-:W-:Y:S01]  /*8c80*/  IMAD.MOV.U32 R10, RZ, RZ, 0x1 ;  /* 0x00000001ff0a7424 */ /* 0x000fe200078e00ff */
[----:B------:R-:W-:Y:S01]  /*8c90*/  ISETP.NE.OR P0, PT, R4, RZ, !P0 ;  /* 0x000000ff0400720c */ /* 0x000fe20004705670 */
[----:B------:R-:W-:Y:S01]  /*8ca0*/  IMAD.MOV.U32 R0, RZ, RZ, 0x1 ;  /* 0x00000001ff007424 */ /* 0x000fe200078e00ff */
[----:B------:R-:W-:Y:S01]  /*8cb0*/  ULDC UR4, c[0x0][0x600] ;  /* 0x0001800000047ab9 */ /* 0x000fe20000000800 */
[----:B------:R-:W-:Y:S01]  /*8cc0*/  IMAD.MOV.U32 R8, RZ, RZ, RZ ;  /* 0x000000ffff087224 */ /* 0x000fe200078e00ff */
[----:B------:R-:W-:Y:S01]  /*8cd0*/  UMOV UR7, 0x1 ;  /* 0x0000000100077882 */ /* 0x000fe20000000000 */
[----:B------:R-:W-:-:S02]  /*8ce0*/  UIADD3 UR22, UR42, 0x1, URZ ;  /* 0x000000012a167890 */ /* 0x000fc4000fffe03f */
[----:B------:R-:W-:Y:S02]  /*8cf0*/  ULOP3.LUT UR23, UR40, 0x2, URZ, 0xfc, !UPT ;  /* 0x0000000228177892 */ /* 0x000fe4000f8efc3f */
[----:B------:R-:W-:Y:S02]  /*8d00*/  UIADD3 UR4, UR4, -0x1, URZ ;  /* 0xffffffff04047890 */ /* 0x000fe4000fffe03f */
[----:B------:R-:W-:Y:S02]  /*8d10*/  USHF.L.U32 UR5, UR7, UR5, URZ ;  /* 0x0000000507057299 */ /* 0x000fe4000800063f */
[----:B------:R-:W-:Y:S01]  /*8d20*/  ULOP3.LUT UR6, URZ, UR6, URZ, 0x33, !UPT ;  /* 0x000000063f067292 */ /* 0x000fe2000f8e333f */
[----:B------:R-:W-:Y:S01]  /*8d30*/  ULDC.64 UR20, c[0x0][0x198] ;  /* 0x0000660000147ab9 */ /* 0x000fe20000000a00 */
[----:B0-----:R-:W-:-:S05]  /*8d40*/  IMAD.U32 R12, RZ, RZ, UR8 ;  /* 0x00000008ff0c7e24 */ /* 0x001fca000f8e00ff */
[----:B------:R-:W-:-:S07]  /*8d50*/  LEA R9, R12, 0x180, 0xb ;  /* 0x000001800c097811 */ /* 0x000fce00078e58ff */
.L_x_310:
[----:B------:R-:W-:-:S03]  /*8d60*/  UMOV UR7, 0xffffffff ;  /* 0xffffffff00077882 */ /* 0x000fc60000000000 */
[----:B------:R-:W-:Y:S05]  /*8d70*/  BRA.DIV UR7, `(.L_x_299) ;  /* 0x0000000e07f47947 */ /* 0x000fea000b800000 */
[----:B------:R-:W-:-:S13]  /*8d80*/  ELECT P6, URZ, PT ;  /* 0x00000000003f782f */ /* 0x000fda00038c0000 */
.L_x_323:
[----:B------:R-:W0:Y:S01]  /*8d90*/  LDC R3, c[0x0][0x28c] ;  /* 0x0000a300ff037b82 */ /* 0x000e220000000800 */
[----:B------:R-:W-:Y:S01]  /*8da0*/  BSSY B1, `(.L_x_300) ;  /* 0x000003c000017945 */ /* 0x000fe20003800000 */
[----:B0-----:R-:W-:-:S13]  /*8db0*/  ISETP.LT.OR P6, PT, R3, 0x1, !P6 ;  /* 0x000000010300780c */ /* 0x001fda00077c1670 */
[----:B------:R-:W-:Y:S05]  /*8dc0*/  @P6 BRA `(.L_x_301) ;  /* 0x0000000000e46947 */ /* 0x000fea0003800000 */
[----:B------:R-:W-:Y:S02]  /*8dd0*/  IMAD R12, R19, 0x2, R12 ;  /* 0x00000002130c7824 */ /* 0x000fe400078e020c */
[----:B------:R-:W-:Y:S02]  /*8de0*/  IMAD.SHL.U32 R18, R18, 0x100, RZ ;  /* 0x0000010012127824 */ /* 0x000fe400078e00ff */
[----:B------:R-:W-:Y:S02]  /*8df0*/  IMAD.MOV.U32 R13, RZ, RZ, RZ ;  /* 0x000000ffff0d7224 */ /* 0x000fe400078e00ff */
[----:B------:R-:W-:Y:S02]  /*8e00*/  IMAD.U32 R15, RZ, RZ, UR22 ;  /* 0x00000016ff0f7e24 */ /* 0x000fe4000f8e00ff */
[----:B------:R-:W-:Y:S02]  /*8e10*/  IMAD.MOV.U32 R3, RZ, RZ, R0 ;  /* 0x000000ffff037224 */ /* 0x000fe400078e0000 */
[----:B------:R-:W-:-:S02]  /*8e20*/  IMAD.MOV.U32 R4, RZ, RZ, R8 ;  /* 0x000000ffff047224 */ /* 0x000fc400078e0008 */
[----:B------:R-:W-:-:S07]  /*8e30*/  IMAD.SHL.U32 R7, R12, 0x20, RZ ;  /* 0x000000200c077824 */ /* 0x000fce00078e00ff */
.L_x_305:
[----:B------:R-:W0:Y:S01]  /*8e40*/  S2UR UR7, SR_CgaCtaId ;  /* 0x00000000000779c3 */ /* 0x000e220000008800 */
[----:B------:R-:W-:-:S07]  /*8e50*/  MOV R5, 0x400 ;  /* 0x0000040000057802 */ /* 0x000fce0000000f00 */
[----:B------:R-:W1:Y:S01]  /*8e60*/  @!P3 LDC R6, c[0x0][0x500] ;  /* 0x00014000ff06bb82 */ /* 0x000e620000000800 */
[----:B0-----:R-:W-:-:S05]  /*8e70*/  IMAD.U32 R12, RZ, RZ, UR7 ;  /* 0x00000007ff0c7e24 */ /* 0x001fca000f8e00ff */
[----:B------:R-:W-:Y:S02]  /*8e80*/  LEA R11, R12, R5, 0x18 ;  /* 0x000000050c0b7211 */ /* 0x000fe400078ec0ff */
[----:B------:R-:W-:-:S03]  /*8e90*/  SHF.L.U32 R5, R3, 0x1f, RZ ;  /* 0x0000001f03057819 */ /* 0x000fc600000006ff */
[----:B------:R-:W-:-:S04]  /*8ea0*/  IMAD R14, R4, 0x8, R11 ;  /* 0x00000008040e7824 */ /* 0x000fc800078e020b */
[----:B------:R-:W0:Y:S02]  /*8eb0*/  SYNCS.PHASECHK.TRANS64.TRYWAIT P1, [R14+URZ+0x20], R5 ;  /* 0x000020050e0075a7 */ /* 0x000e24000802017f */
[----:B01----:R-:W-:Y:S05]  /*8ec0*/  @!P1 BRA `(.L_x_302) ;  /* 0x0000000c00c09947 */ /* 0x003fea0003800000 */
.L_x_324:
[----:B------:R-:W-:Y:S01]  /*8ed0*/  UPRMT UR7, UR23, 0x9910, URZ ;  /* 0x0000991017077896 */ /* 0x000fe2000800003f */
[----:B------:R1:W-:Y:S03]  /*8ee0*/  @!P3 SYNCS.ARRIVE.TRANS64 RZ, [R14+URZ], R6 ;  /* 0x000000060effb9a7 */ /* 0x0003e6000800003f */
[----:B------:R-:W-:-:S06]  /*8ef0*/  UISETP.NE.AND UP0, UPT, UR7, 0x2, UPT ;  /* 0x000000020700788c */ /* 0x000fcc000bf05270 */
[----:B------:R-:W-:-:S13]  /*8f00*/  PLOP3.LUT P1, PT, PT, PT, UP0, 0x80, 0x0 ;  /* 0x000000000000781c */ /* 0x000fda0003f2f008 */
[----:B-1----:R-:W-:Y:S05]  /*8f10*/  @P1 BRA `(.L_x_303) ;  /* 0x0000000000041947 */ /* 0x002fea0003800000 */
[----:B------:R-:W-:Y:S01]  /*8f20*/  BPT.TRAP 0x1 ;  /* 0x000000040000795c */ /* 0x000fe20000300000 */
.L_x_303:
[----:B------:R-:W-:Y:S05]  /*8f30*/  @P0 BRA `(.L_x_304) ;  /* 0x0000000000040947 */ /* 0x000fea0003800000 */
[----:B------:R-:W-:Y:S01]  /*8f40*/  BPT.TRAP 0x1 ;  /* 0x000000040000795c */ /* 0x000fe20000300000 */
.L_x_304:
[C---:B0-----:R-:W-:Y:S01]  /*8f50*/  IMAD R5, R4.reuse, 0x1000, R9 ;  /* 0x0000100004057824 */ /* 0x041fe200078e0209 */
[----:B------:R-:W-:Y:S01]  /*8f60*/  R2UR UR8, R11 ;  /* 0x000000000b0872ca */ /* 0x000fe200000e0000 */
[----:B------:R-:W-:Y:S01]  /*8f70*/  IMAD R6, R4, 0x4000, R11 ;  /* 0x0000400004067824 */ /* 0x000fe200078e020b */
[----:B------:R-:W-:Y:S01]  /*8f80*/  R2UR UR13, R7 ;  /* 0x00000000070d72ca */ /* 0x000fe200000e0000 */
[----:B------:R-:W-:Y:S01]  /*8f90*/  VIADD R15, R15, 0xffffffff ;  /* 0xffffffff0f0f7836 */ /* 0x000fe20000000000 */
[----:B------:R-:W-:Y:S01]  /*8fa0*/  R2UR UR7, R5 ;  /* 0x00000000050772ca */ /* 0x000fe200000e0000 */
[----:B------:R-:W-:Y:S01]  /*8fb0*/  UIADD3 UR14, UP0, UR20, 0xf0, URZ ;  /* 0x000000f0140e7890 */ /* 0x000fe2000ff1e03f */
[----:B------:R-:W-:Y:S01]  /*8fc0*/  R2UR UR11, R6 ;  /* 0x00000000060b72ca */ /* 0x000fe200000e0000 */
[----:B------:R-:W-:Y:S01]  /*8fd0*/  UIADD3 UR24, UP1, UR20, 0x1f0, URZ ;  /* 0x000001f014187890 */ /* 0x000fe2000ff3e03f */
[----:B------:R-:W-:Y:S01]  /*8fe0*/  R2UR UR9, R14 ;  /* 0x000000000e0972ca */ /* 0x000fe200000e0000 */
[----:B------:R-:W-:Y:S01]  /*8ff0*/  UIADD3.X UR15, URZ, UR21, URZ, UP0, !UPT ;  /* 0x000000153f0f7290 */ /* 0x000fe200087fe43f */
[----:B------:R-:W-:Y:S01]  /*9000*/  R2UR UR10, R13 ;  /* 0x000000000d0a72ca */ /* 0x000fe200000e0000 */
[----:B------:R-:W-:Y:S01]  /*9010*/  VIADD R4, R4, 0x1 ;  /* 0x0000000104047836 */ /* 0x000fe20000000000 */
[----:B------:R-:W-:Y:S01]  /*9020*/  R2UR UR12, R2 ;  /* 0x00000000020c72ca */ /* 0x000fe200000e0000 */
[----:B------:R-:W-:Y:S01]  /*9030*/  UIADD3.X UR25, URZ, UR21, URZ, UP1, !UPT ;  /* 0x000000153f197290 */ /* 0x000fe20008ffe43f */
[----:B------:R-:W-:Y:S01]  /*9040*/  R2UR UR18, R18 ;  /* 0x00000000121272ca */ /* 0x000fe200000e0000 */
[----:B------:R-:W-:Y:S01]  /*9050*/  UMOV UR19, 0x30000 ;  /* 0x0003000000137882 */ /* 0x000fe20000000000 */
[----:B------:R-:W-:Y:S01]  /*9060*/  ISETP.GT.AND P2, PT, R15, 0x1, PT ;  /* 0x000000010f00780c */ /* 0x000fe20003f44270 */
[----:B------:R-:W-:Y:S01]  /*9070*/  UIADD3 UR8, UR8, UR7, URZ ;  /* 0x0000000708087290 */ /* 0x000fe2000fffe03f */
[----:B------:R-:W-:Y:S01]  /*9080*/  ISETP.NE.AND P1, PT, R4, 0x4, PT ;  /* 0x000000040400780c */ /* 0x000fe20003f25270 */
[----:B------:R-:W-:Y:S01]  /*9090*/  UIADD3 UR7, UR11, 0x4180, URZ ;  /* 0x000041800b077890 */ /* 0x000fe2000fffe03f */
[----:B------:R-:W-:Y:S01]  /*90a0*/  VIADD R13, R13, 0x40 ;  /* 0x000000400d0d7836 */ /* 0x000fe20000000000 */
[----:B------:R-:W-:Y:S01]  /*90b0*/  UMOV UR16, 0x0 ;  /* 0x0000000000107882 */ /* 0x000fe20000000000 */
[----:B------:R-:W-:Y:S01]  /*90c0*/  UMOV UR17, 0x10000000 ;  /* 0x1000000000117882 */ /* 0x000fe20000000000 */
[----:B------:R-:W-:Y:S01]  /*90d0*/  UMOV UR11, UR13 ;  /* 0x0000000d000b7c82 */ /* 0x000fe20008000000 */
[----:B------:R-:W-:-:S02]  /*90e0*/  SEL R6, RZ, 0x1, P1 ;  /* 0x00000001ff067807 */ /* 0x000fc40000800000 */
[----:B------:R0:W-:Y:S01]  /*90f0*/  UTMALDG.3D.MULTICAST [UR8], [UR14], UR19, desc[UR16] ;  /* 0x000010080e0073b4 */ /* 0x0001e20008011813 */
[----:B------:R-:W-:Y:S02]  /*9100*/  SEL R4, R4, RZ, P1 ;  /* 0x000000ff04047207 */ /* 0x000fe40000800000 */
[----:B------:R-:W-:Y:S01]  /*9110*/  LOP3.LUT R3, R3, R6, RZ, 0x3c, !PT ;  /* 0x0000000603037212 */ /* 0x000fe200078e3cff */
[----:B0-----:R-:W-:Y:S01]  /*9120*/  UMOV UR8, UR7 ;  /* 0x0000000700087c82 */ /* 0x001fe20008000000 */
[----:B------:R-:W-:Y:S02]  /*9130*/  UMOV UR11, UR18 ;  /* 0x00000012000b7c82 */ /* 0x000fe40008000000 */
[----:B------:R0:W-:Y:S02]  /*9140*/  UTMALDG.3D [UR8], [UR24], desc[UR16] ;  /* 0x00001008180075b4 */ /* 0x0001e40008011000 */
[----:B0-----:R-:W-:Y:S05]  /*9150*/  @P2 BRA `(.L_x_305) ;  /* 0xfffffffc00382947 */ /* 0x001fea000383ffff */
.L_x_301:
[----:B------:R-:W-:Y:S05]  /*9160*/  BSYNC B1 ;  /* 0x0000000000017941 */ /* 0x000fea0003800000 */
.L_x_300:
[----:B------:R-:W-:Y:S01]  /*9170*/  LOP3.LUT P4, RZ, R10, 0xff, RZ, 0xc0, !PT ;  /* 0x000000ff0aff7812 */ /* 0x000fe2000788c0ff */
[----:B------:R-:W-:Y:S01]  /*9180*/  VIADD R8, R8, UR42 ;  /* 0x0000002a08087c36 */ /* 0x000fe20008000000 */
[----:B------:R-:W-:Y:S01]  /*9190*/  ULDC.64 UR8, c[0x0][0x650] ;  /* 0x0001940000087ab9 */ /* 0x000fe20000000a00 */
[----:B------:R-:W-:Y:S01]  /*91a0*/  IMAD.U32 R4, RZ, RZ, UR42 ;  /* 0x0000002aff047e24 */ /* 0x000fe2000f8e00ff */
[----:B------:R-:W-:Y:S01]  /*91b0*/  BSSY B1, `(.L_x_306) ;  /* 0x0000070000017945 */ /* 0x000fe20003800000 */
[----:B------:R-:W-:Y:S01]  /*91c0*/  IMAD.MOV.U32 R19, RZ, RZ, -0x1 ;  /* 0xffffffffff137424 */ /* 0x000fe200078e00ff */
[----:B------:R-:W-:Y:S01]  /*91d0*/  ISETP.GT.U32.AND P1, PT, R8, 0x3, PT ;  /* 0x000000030800780c */ /* 0x000fe20003f24070 */
[----:B------:R-:W-:Y:S01]  /*91e0*/  IMAD.MOV.U32 R18, RZ, RZ, -0x1 ;  /* 0xffffffffff127424 */ /* 0x000fe200078e00ff */
[----:B------:R-:W-:Y:S02]  /*91f0*/  SHF.R.U32.HI R2, RZ, 0x2, R8 ;  /* 0x00000002ff027819 */ /* 0x000fe40000011608 */
[----:B------:R-:W-:-:S02]  /*9200*/  ISETP.LT.U32.AND P1, PT, R4, 0x4, P1 ;  /* 0x000000040400780c */ /* 0x000fc40000f21070 */
[----:B------:R-:W-:Y:S01]  /*9210*/  LOP3.LUT R2, R2, 0x1, RZ, 0xc0, !PT ;  /* 0x0000000102027812 */ /* 0x000fe200078ec0ff */
[----:B------:R-:W0:Y:S01]  /*9220*/  @P4 S2R R12, SR_CgaCtaId ;  /* 0x00000000000c4919 */ /* 0x000e220000008800 */
[----:B------:R-:W-:Y:S02]  /*9230*/  @P4 MOV R3, 0x400 ;  /* 0x0000040000034802 */ /* 0x000fe40000000f00 */
[----:B------:R-:W-:Y:S02]  /*9240*/  ISETP.NE.U32.AND P2, PT, R2, 0x1, PT ;  /* 0x000000010200780c */ /* 0x000fe40003f45070 */
[----:B------:R-:W-:Y:S02]  /*9250*/  LOP3.LUT R8, R8, 0x3, RZ, 0xc0, !PT ;  /* 0x0000000308087812 */ /* 0x000fe400078ec0ff */
[----:B------:R-:W-:Y:S02]  /*9260*/  ISETP.GT.U32.AND P2, PT, R4, 0x3, !P2 ;  /* 0x000000030400780c */ /* 0x000fe40005744070 */
[----:B------:R-:W-:-:S02]  /*9270*/  PRMT R10, RZ, 0x7610, R10 ;  /* 0x00007610ff0a7816 */ /* 0x000fc4000000000a */
[----:B------:R-:W-:Y:S02]  /*9280*/  SEL R2, RZ, 0x1, !P2 ;  /* 0x00000001ff027807 */ /* 0x000fe40005000000 */
[----:B0-----:R-:W-:-:S04]  /*9290*/  @P4 LEA R3, R12, R3, 0x18 ;  /* 0x000000030c034211 */ /* 0x001fc800078ec0ff */
[----:B------:R0:W-:Y:S01]  /*92a0*/  @P4 SYNCS.ARRIVE.TRANS64.A1T0 RZ, [R3+URZ+0x78], RZ ;  /* 0x000078ff03ff49a7 */ /* 0x0001e2000810003f */
[----:B------:R-:W-:-:S04]  /*92b0*/  IADD3 R16, P4, R16, UR36, RZ ;  /* 0x0000002410107c10 */ /* 0x000fc8000ff9e0ff */
[----:B------:R-:W-:Y:S02]  /*92c0*/  IADD3.X R17, R17, UR41, RZ, P4, !PT ;  /* 0x0000002911117c10 */ /* 0x000fe4000a7fe4ff */
[----:B------:R-:W-:Y:S02]  /*92d0*/  ISETP.GE.U32.AND P4, PT, R16, UR8, PT ;  /* 0x0000000810007c0c */ /* 0x000fe4000bf86070 */
[----:B0-----:R-:W-:Y:S02]  /*92e0*/  SEL R3, RZ, 0x1, !P1 ;  /* 0x00000001ff037807 */ /* 0x001fe40004800000 */
[----:B------:R-:W-:Y:S02]  /*92f0*/  ISETP.GE.U32.AND.EX P1, PT, R17, UR9, PT, P4 ;  /* 0x0000000911007c0c */ /* 0x000fe4000bf26140 */
[--C-:B------:R-:W-:Y:S01]  /*9300*/  LOP3.LUT R0, R2, R0, R3.reuse, 0x96, !PT ;  /* 0x0000000002007212 */ /* 0x100fe200078e9603 */
[----:B------:R-:W-:Y:S01]  /*9310*/  IMAD.MOV.U32 R2, RZ, RZ, -0x1 ;  /* 0xffffffffff027424 */ /* 0x000fe200078e00ff */
[----:B------:R-:W-:-:S09]  /*9320*/  PRMT R3, RZ, 0x7610, R3 ;  /* 0x00007610ff037816 */ /* 0x000fd20000000003 */
[----:B------:R-:W-:Y:S05]  /*9330*/  @P1 BRA `(.L_x_307) ;  /* 0x00000004005c1947 */ /* 0x000fea0003800000 */
[----:B------:R-:W0:Y:S01]  /*9340*/  S2UR UR7, SR_CTAID.X ;  /* 0x00000000000779c3 */ /* 0x000e220000002500 */
[----:B------:R-:W-:Y:S01]  /*9350*/  ULDC.64 UR8, c[0x0][0x628] ;  /* 0x00018a0000087ab9 */ /* 0x000fe20000000a00 */
[----:B------:R-:W-:Y:S01]  /*9360*/  ULDC UR10, c[0x0][0x150] ;  /* 0x00005400000a7ab9 */ /* 0x000fe20000000800 */
[----:B------:R-:W-:Y:S01]  /*9370*/  ISETP.NE.U32.AND P1, PT, RZ, UR8, PT ;  /* 0x00000008ff007c0c */ /* 0x000fe2000bf25070 */
[----:B------:R-:W-:Y:S01]  /*9380*/  ULDC UR11, c[0x0][0x630] ;  /* 0x00018c00000b7ab9 */ /* 0x000fe20000000800 */
[----:B------:R-:W-:Y:S01]  /*9390*/  ULDC UR13, c[0x0][0x154] ;  /* 0x00005500000d7ab9 */ /* 0x000fe20000000800 */
[----:B------:R-:W-:Y:S01]  /*93a0*/  IMAD.MOV.U32 R2, RZ, RZ, R16 ;  /* 0x000000ffff027224 */ /* 0x000fe200078e0010 */
[----:B------:R-:W-:Y:S01]  /*93b0*/  ISETP.NE.AND.EX P1, PT, RZ, UR9, PT, P1 ;  /* 0x00000009ff007c0c */ /* 0x000fe2000bf25310 */
[----:B------:R-:W1:Y:S01]  /*93c0*/  S2UR UR12, SR_CTAID.Y ;  /* 0x00000000000c79c3 */ /* 0x000e620000002600 */
[----:B0-----:R-:W-:-:S05]  /*93d0*/  I2FP.F32.U32 R3, UR7 ;  /* 0x0000000700037c45 */ /* 0x001fca0008201000 */
[----:B------:R-:W-:Y:S01]  /*93e0*/  FMUL R13, R3, UR10 ;  /* 0x0000000a030d7c20 */ /* 0x000fe20008400000 */
[----:B------:R-:W-:-:S05]  /*93f0*/  IMAD.MOV.U32 R3, RZ, RZ, R17 ;  /* 0x000000ffff037224 */ /* 0x000fca00078e0011 */
[----:B------:R-:W-:Y:S05]  /*9400*/  @!P1 BRA `(.L_x_308) ;  /* 0x0000000000289947 */ /* 0x000fea0003800000 */
[----:B------:R-:W-:Y:S02]  /*9410*/  ULDC UR10, c[0x0][0x634] ;  /* 0x00018d00000a7ab9 */ /* 0x000fe40000000800 */
[----:B------:R-:W-:-:S05]  /*9420*/  IADD3 R7, P1, R16, UR10, RZ ;  /* 0x0000000a10077c10 */ /* 0x000fca000ff3e0ff */
[----:B------:R-:W-:-:S04]  /*9430*/  IMAD.X R11, RZ, RZ, R17, P1 ;  /* 0x000000ffff0b7224 */ /* 0x000fc800008e0611 */
[----:B------:R-:W-:-:S04]  /*9440*/  IMAD.WIDE.U32 R4, R11, UR8, RZ ;  /* 0x000000080b047c25 */ /* 0x000fc8000f8e00ff */
[----:B------:R-:W-:-:S04]  /*9450*/  IMAD.WIDE.U32 R4, P1, R7, UR9, R4 ;  /* 0x0000000907047c25 */ /* 0x000fc8000f820004 */
[----:B------:R-:W-:-:S04]  /*9460*/  IMAD.WIDE.U32 R6, R7, UR8, RZ ;  /* 0x0000000807067c25 */ /* 0x000fc8000f8e00ff */
[----:B------:R-:W-:Y:S01]  /*9470*/  IMAD.X R3, RZ, RZ, RZ, P1 ;  /* 0x000000ffff037224 */ /* 0x000fe200008e06ff */
[----:B------:R-:W-:Y:S01]  /*9480*/  IADD3 RZ, P1, R7, R4, RZ ;  /* 0x0000000407ff7210 */ /* 0x000fe20007f3e0ff */
[----:B------:R-:W-:-:S04]  /*9490*/  IMAD.MOV.U32 R2, RZ, RZ, R5 ;  /* 0x000000ffff027224 */ /* 0x000fc800078e0005 */
[----:B------:R-:W-:-:S08]  /*94a0*/  IMAD.WIDE.U32.X R2, R11, UR9, R2, P1 ;  /* 0x000000090b027c25 */ /* 0x000fd000088e0402 */
.L_x_308:
[--C-:B------:R-:W-:Y:S01]  /*94b0*/  SHF.R.U64 R11, R2, UR11, R3.reuse ;  /* 0x0000000b020b7c19 */ /* 0x100fe20008001203 */
[----:B------:R-:W0:Y:S01]  /*94c0*/  F2I.U32.TRUNC.NTZ R13, R13 ;  /* 0x0000000d000d7305 */ /* 0x000e22000020f000 */
[----:B------:R-:W-:Y:S01]  /*94d0*/  SHF.R.U32.HI R2, RZ, UR11, R3 ;  /* 0x0000000bff027c19 */ /* 0x000fe20008011603 */
[----:B------:R-:W-:Y:S01]  /*94e0*/  ULDC.64 UR8, c[0x0][0x620] ;  /* 0x0001880000087ab9 */ /* 0x000fe20000000a00 */
[----:B------:R-:W-:Y:S01]  /*94f0*/  IADD3 R5, P1, RZ, -R11, RZ ;  /* 0x8000000bff057210 */ /* 0x000fe20007f3e0ff */
[----:B------:R-:W-:Y:S01]  /*9500*/  ULDC.64 UR14, c[0x0][0x640] ;  /* 0x00019000000e7ab9 */ /* 0x000fe20000000a00 */
[----:B-1----:R-:W-:Y:S01]  /*9510*/  I2FP.F32.U32 R4, UR12 ;  /* 0x0000000c00047c45 */ /* 0x002fe20008201000 */
[----:B------:R-:W-:Y:S02]  /*9520*/  ULDC UR11, c[0x0][0x658] ;  /* 0x00019600000b7ab9 */ /* 0x000fe40000000800 */
[----:B------:R-:W-:Y:S01]  /*9530*/  IMAD.X R2, RZ, RZ, ~R2, P1 ;  /* 0x000000ffff027224 */ /* 0x000fe200008e0e02 */
[----:B------:R-:W-:Y:S01]  /*9540*/  ISETP.NE.U32.AND P1, PT, RZ, UR14, PT ;  /* 0x0000000eff007c0c */ /* 0x000fe2000bf25070 */
[----:B------:R-:W-:Y:S01]  /*9550*/  FMUL R6, R4, UR13 ;  /* 0x0000000d04067c20 */ /* 0x000fe20008400000 */
[----:B------:R-:W-:Y:S01]  /*9560*/  ULDC UR13, c[0x0][0x648] ;  /* 0x00019200000d7ab9 */ /* 0x000fe20000000800 */
[----:B------:R-:W-:Y:S01]  /*9570*/  IMAD R4, R2, UR8, RZ ;  /* 0x0000000802047c24 */ /* 0x000fe2000f8e02ff */
[----:B------:R-:W-:Y:S01]  /*9580*/  ISETP.NE.AND.EX P1, PT, RZ, UR15, PT, P1 ;  /* 0x0000000fff007c0c */ /* 0x000fe2000bf25310 */
[----:B------:R-:W-:Y:S01]  /*9590*/  IMAD.WIDE.U32 R2, R5, UR8, R16 ;  /* 0x0000000805027c25 */ /* 0x000fe2000f8e0010 */
[----:B0-----:R-:W-:Y:S01]  /*95a0*/  R2UR UR8, R13 ;  /* 0x000000000d0872ca */ /* 0x001fe200000e0000 */
[----:B------:R-:W0:Y:S01]  /*95b0*/  F2I.U32.TRUNC.NTZ R6, R6 ;  /* 0x0000000600067305 */ /* 0x000e22000020f000 */
[----:B------:R-:W1:Y:S01]  /*95c0*/  LDC R13, c[0x0][0x610] ;  /* 0x00018400ff0d7b82 */ /* 0x000e620000000800 */
[----:B------:R-:W-:Y:S01]  /*95d0*/  IMAD R5, R5, UR9, R4 ;  /* 0x0000000905057c24 */ /* 0x000fe2000f8e0204 */
[----:B------:R-:W-:-:S03]  /*95e0*/  ULDC UR9, c[0x0][0x618] ;  /* 0x0001860000097ab9 */ /* 0x000fc60000000800 */
[----:B------:R-:W-:-:S05]  /*95f0*/  IMAD.IADD R3, R3, 0x1, R5 ;  /* 0x0000000103037824 */ /* 0x000fca00078e0205 */
[--C-:B------:R-:W-:Y:S02]  /*9600*/  SHF.R.U64 R14, R2, UR9, R3.reuse ;  /* 0x00000009020e7c19 */ /* 0x100fe40008001203 */
[----:B------:R-:W-:Y:S01]  /*9610*/  SHF.R.U32.HI R3, RZ, UR9, R3 ;  /* 0x00000009ff037c19 */ /* 0x000fe20008011603 */
[----:B------:R-:W-:Y:S01]  /*9620*/  ULDC UR9, c[0x0][0x608] ;  /* 0x0001820000097ab9 */ /* 0x000fe20000000800 */
[----:B0-----:R-:W-:Y:S02]  /*9630*/  R2UR UR10, R6 ;  /* 0x00000000060a72ca */ /* 0x001fe400000e0000 */
[--C-:B------:R-:W-:Y:S02]  /*9640*/  SHF.R.U64 R18, R14, UR9, R3.reuse ;  /* 0x000000090e127c19 */ /* 0x100fe40008001203 */
[----:B------:R-:W-:Y:S01]  /*9650*/  SHF.R.U32.HI R3, RZ, UR9, R3 ;  /* 0x00000009ff037c19 */ /* 0x000fe20008011603 */
[----:B------:R-:W-:-:S03]  /*9660*/  UIADD3 UR9, -UR8, URZ, URZ ;  /* 0x0000003f08097290 */ /* 0x000fc6000fffe13f */
[--C-:B------:R-:W-:Y:S01]  /*9670*/  SHF.R.U64 R20, R18, UR11, R3.reuse ;  /* 0x0000000b12147c19 */ /* 0x100fe20008001203 */
[----:B------:R-:W-:Y:S01]  /*9680*/  ULDC UR8, c[0x0][0x144] ;  /* 0x0000510000087ab9 */ /* 0x000fe20000000800 */
[----:B------:R-:W-:-:S03]  /*9690*/  SHF.R.U32.HI R3, RZ, UR11, R3 ;  /* 0x0000000bff037c19 */ /* 0x000fc60008011603 */
[----:B------:R-:W-:Y:S01]  /*96a0*/  IMAD.MOV.U32 R2, RZ, RZ, R20 ;  /* 0x000000ffff027224 */ /* 0x000fe200078e0014 */
[----:B------:R-:W-:Y:S06]  /*96b0*/  @!P1 BRA `(.L_x_309) ;  /* 0x0000000000289947 */ /* 0x000fec0003800000 */
        /* <DEDUP_REMOVED lines=10> */
.L_x_309:
[----:B------:R-:W-:Y:S01]  /*9760*/  UISETP.NE.AND UP0, UPT, UR48, URZ, UPT ;  /* 0x0000003f3000728c */ /* 0x000fe2000bf05270 */
[----:B------:R-:W-:Y:S01]  /*9770*/  SHF.R.U64 R3, R2, UR13, R3 ;  /* 0x0000000d02037c19 */ /* 0x000fe20008001203 */
[----:B------:R-:W-:Y:S01]  /*9780*/  UIADD3 UR10, -UR10, URZ, URZ ;  /* 0x0000003f0a0a7290 */ /* 0x000fe2000fffe13f */
[----:B------:R-:W-:Y:S01]  /*9790*/  LOP3.LUT R2, R18, UR6, RZ, 0xc0, !PT ;  /* 0x0000000612027c12 */ /* 0x000fe2000f8ec0ff */
[----:B------:R-:W-:Y:S02]  /*97a0*/  UIMAD UR7, UR8, UR9, UR7 ;  /* 0x00000009080772a4 */ /* 0x000fe4000f8e0207 */
[----:B------:R-:W-:Y:S01]  /*97b0*/  IMAD.MOV R5, RZ, RZ, -R3 ;  /* 0x000000ffff057224 */ /* 0x000fe200078e0a03 */
[----:B------:R-:W-:Y:S01]  /*97c0*/  ULDC UR8, c[0x0][0x148] ;  /* 0x0000520000087ab9 */ /* 0x000fe20000000800 */
[----:B------:R-:W-:Y:S01]  /*97d0*/  IMAD R4, R3, UR5, R2 ;  /* 0x0000000503047c24 */ /* 0x000fe2000f8e0202 */
[----:B------:R-:W-:Y:S02]  /*97e0*/  LOP3.LUT R3, R14, UR4, RZ, 0xc0, !PT ;  /* 0x000000040e037c12 */ /* 0x000fe4000f8ec0ff */
[----:B------:R-:W-:Y:S01]  /*97f0*/  @UP0 UIMAD UR7, UR8, UR10, UR12 ;  /* 0x0000000a080702a4 */ /* 0x000fe2000f8e020c */
[----:B------:R-:W-:-:S02]  /*9800*/  PLOP3.LUT P1, PT, PT, PT, UP0, 0x80, 0x0 ;  /* 0x000000000000781c */ /* 0x000fc40003f2f008 */
[----:B------:R-:W-:Y:S02]  /*9810*/  ULDC UR8, c[0x0][0x638] ;  /* 0x00018e0000087ab9 */ /* 0x000fe40000000800 */
[----:B------:R-:W-:Y:S02]  /*9820*/  IMAD R2, R5, UR8, R20 ;  /* 0x0000000805027c24 */ /* 0x000fe4000f8e0214 */
[----:B-1----:R-:W-:Y:S01]  /*9830*/  IMAD R13, R4, R13, UR7 ;  /* 0x00000007040d7e24 */ /* 0x002fe2000f8e020d */
[----:B------:R-:W-:Y:S01]  /*9840*/  ULDC UR7, c[0x0][0x600] ;  /* 0x0001800000077ab9 */ /* 0x000fe20000000800 */
[----:B------:R-:W-:Y:S02]  /*9850*/  IMAD.MOV.U32 R4, RZ, RZ, 0x1 ;  /* 0x00000001ff047424 */ /* 0x000fe400078e00ff */
[----:B------:R-:W-:-:S03]  /*9860*/  IMAD R2, R2, UR7, R3 ;  /* 0x0000000702027c24 */ /* 0x000fc6000f8e0203 */
[----:B------:R-:W-:Y:S02]  /*9870*/  PRMT R3, R4, 0x7610, R3 ;  /* 0x0000761004037816 */ /* 0x000fe40000000003 */
[----:B------:R-:W-:Y:S02]  /*9880*/  SEL R18, R2, R13, !P1 ;  /* 0x0000000d02127207 */ /* 0x000fe40004800000 */
[----:B------:R-:W-:Y:S01]  /*9890*/  SEL R19, R13, R2, !P1 ;  /* 0x000000020d137207 */ /* 0x000fe20004800000 */
[----:B------:R-:W-:-:S07]  /*98a0*/  IMAD.MOV.U32 R2, RZ, RZ, R11 ;  /* 0x000000ffff027224 */ /* 0x000fce00078e000b */
.L_x_307:
[----:B------:R-:W-:Y:S05]  /*98b0*/  BSYNC B1 ;  /* 0x0000000000017941 */ /* 0x000fea0003800000 */
.L_x_306:
[----:B------:R-:W-:-:S13]  /*98c0*/  LOP3.LUT P1, RZ, R3, 0xff, RZ, 0xc0, !PT ;  /* 0x000000ff03ff7812 */ /* 0x000fda000782c0ff */
[----:B------:R-:W-:Y:S05]  /*98d0*/  @P1 BRA `(.L_x_310) ;  /* 0xfffffff400201947 */ /* 0x000fea000383ffff */
[----:B------:R-:W-:Y:S05]  /*98e0*/  BSYNC B0 ;  /* 0x0000000000007941 */ /* 0x000fea0003800000 */
.L_x_298:
[----:B------:R-:W-:-:S03]  /*98f0*/  UMOV UR7, 0xffffffff ;  /* 0xffffffff00077882 */ /* 0x000fc60000000000 */
[----:B------:R-:W-:Y:S05]  /*9900*/  BRA.DIV UR7, `(.L_x_311) ;  /* 0x0000000607447947 */ /* 0x000fea000b800000 */
[----:B------:R-:W-:-:S13]  /*9910*/  ELECT P6, URZ, PT ;  /* 0x00000000003f782f */ /* 0x000fda00038c0000 */
.L_x_327:
[----:B------:R-:W-:Y:S04]  /*9920*/  BSSY B0, `(.L_x_312) ;  /* 0x000002c000007945 */ /* 0x000fe80003800000 */
[----:B------:R-:W-:Y:S05]  /*9930*/  @!P6 BRA `(.L_x_313) ;  /* 0x0000000000a8e947 */ /* 0x000fea0003800000 */
[----:B------:R-:W-:-:S04]  /*9940*/  ULOP3.LUT UR7, UR40, 0x2, URZ, 0xfc, !UPT ;  /* 0x0000000228077892 */ /* 0x000fc8000f8efc3f */
[----:B------:R-:W-:-:S06]  /*9950*/  UISETP.NE.AND UP0, UPT, UR7, 0x3, UPT ;  /* 0x000000030700788c */ /* 0x000fcc000bf05270 */
[----:B------:R-:W-:-:S13]  /*9960*/  PLOP3.LUT P0, PT, PT, PT, UP0, 0x80, 0x0 ;  /* 0x000000000000781c */ /* 0x000fda0003f0f008 */
[----:B------:R-:W-:Y:S05]  /*9970*/  @!P0 BRA `(.L_x_314) ;  /* 0x0000000000048947 */ /* 0x000fea0003800000 */
[----:B------:R-:W-:Y:S01]  /*9980*/  BPT.TRAP 0x1 ;  /* 0x000000040000795c */ /* 0x000fe20000300000 */
.L_x_314:
[----:B------:R-:W0:Y:S01]  /*9990*/  S2R R3, SR_CgaCtaId ;  /* 0x0000000000037919 */ /* 0x000e220000008800 */
[----:B------:R-:W-:-:S04]  /*99a0*/  MOV R2, 0x400 ;  /* 0x0000040000027802 */ /* 0x000fc80000000f00 */
[----:B0-----:R-:W-:Y:S02]  /*99b0*/  LEA R3, R3, R2, 0x18 ;  /* 0x0000000203037211 */ /* 0x001fe400078ec0ff */
[----:B------:R-:W-:-:S03]  /*99c0*/  SHF.L.U32 R2, R0, 0x1f, RZ ;  /* 0x0000001f00027819 */ /* 0x000fc600000006ff */
[----:B------:R-:W-:-:S04]  /*99d0*/  VIADD R3, R3, 0x20 ;  /* 0x0000002003037836 */ /* 0x000fc80000000000 */
[C---:B------:R-:W-:Y:S02]  /*99e0*/  IMAD R7, R8.reuse, 0x8, R3 ;  /* 0x0000000808077824 */ /* 0x040fe400078e0203 */
[----:B------:R-:W-:Y:S02]  /*99f0*/  VIADD R8, R8, 0x1 ;  /* 0x0000000108087836 */ /* 0x000fe40000000000 */
[----:B------:R-:W0:Y:S03]  /*9a00*/  SYNCS.PHASECHK.TRANS64.TRYWAIT P0, [R7+URZ], R2 ;  /* 0x00000002070075a7 */ /* 0x000e26000800017f */
[----:B------:R-:W-:-:S04]  /*9a10*/  ISETP.NE.AND P1, PT, R8, 0x4, PT ;  /* 0x000000040800780c */ /* 0x000fc80003f25270 */
[----:B------:R-:W-:Y:S02]  /*9a20*/  SEL R5, RZ, 0x1, P1 ;  /* 0x00000001ff057807 */ /* 0x000fe40000800000 */
[----:B------:R-:W-:Y:S02]  /*9a30*/  SEL R8, R8, RZ, P1 ;  /* 0x000000ff08087207 */ /* 0x000fe40000800000 */
[----:B------:R-:W-:-:S03]  /*9a40*/  LOP3.LUT R5, R0, R5, RZ, 0x3c, !PT ;  /* 0x0000000500057212 */ /* 0x000fc600078e3cff */
[----:B------:R-:W-:Y:S01]  /*9a50*/  IMAD R9, R8, 0x8, R3 ;  /* 0x0000000808097824 */ /* 0x000fe200078e0203 */
[----:B------:R-:W-:Y:S01]  /*9a60*/  SHF.L.U32 R4, R5, 0x1f, RZ ;  /* 0x0000001f05047819 */ /* 0x000fe200000006ff */
[----:B0-----:R-:W-:Y:S06]  /*9a70*/  @!P0 BRA `(.L_x_315) ;  /* 0x0000000400088947 */ /* 0x001fec0003800000 */
.L_x_328:
[----:B------:R-:W1:Y:S01]  /*9a80*/  SYNCS.PHASECHK.TRANS64.TRYWAIT P0, [R9+URZ], R4 ;  /* 0x00000004090075a7 */ /* 0x000e62000800017f */
[----:B------:R-:W-:-:S05]  /*9a90*/  VIADD R0, R8, 0x1 ;  /* 0x0000000108007836 */ /* 0x000fca0000000000 */
[----:B------:R-:W-:-:S04]  /*9aa0*/  ISETP.NE.AND P1, PT, R0, 0x4, PT ;  /* 0x000000040000780c */ /* 0x000fc80003f25270 */
[----:B0-----:R-:W-:Y:S02]  /*9ab0*/  SEL R2, RZ, 0x1, P1 ;  /* 0x00000001ff027807 */ /* 0x001fe40000800000 */
[----:B------:R-:W-:Y:S02]  /*9ac0*/  SEL R0, R0, RZ, P1 ;  /* 0x000000ff00007207 */ /* 0x000fe40000800000 */
[----:B------:R-:W-:-:S03]  /*9ad0*/  LOP3.LUT R7, R5, R2, RZ, 0x3c, !PT ;  /* 0x0000000205077212 */ /* 0x000fc600078e3cff */
[----:B------:R-:W-:Y:S01]  /*9ae0*/  IMAD R6, R0, 0x8, R3 ;  /* 0x0000000800067824 */ /* 0x000fe200078e0203 */
[----:B------:R-:W-:Y:S01]  /*9af0*/  SHF.L.U32 R5, R7, 0x1f, RZ ;  /* 0x0000001f07057819 */ /* 0x000fe200000006ff */
[----:B-1----:R-:W-:Y:S06]  /*9b00*/  @!P0 BRA `(.L_x_316) ;  /* 0x0000000000f88947 */ /* 0x002fec0003800000 */
.L_x_329:
[----:B------:R-:W1:Y:S01]  /*9b10*/  SYNCS.PHASECHK.TRANS64.TRYWAIT P0, [R6+URZ], R5 ;  /* 0x00000005060075a7 */ /* 0x000e62000800017f */
[----:B------:R-:W-:-:S05]  /*9b20*/  VIADD R0, R0, 0x1 ;  /* 0x0000000100007836 */ /* 0x000fca0000000000 */
[----:B------:R-:W-:-:S04]  /*9b30*/  ISETP.NE.AND P1, PT, R0, 0x4, PT ;  /* 0x000000040000780c */ /* 0x000fc80003f25270 */
[----:B------:R-:W-:Y:S02]  /*9b40*/  SEL R2, RZ, 0x1, P1 ;  /* 0x00000001ff027807 */ /* 0x000fe40000800000 */
[----:B------:R-:W-:Y:S02]  /*9b50*/  SEL R0, R0, RZ, P1 ;  /* 0x000000ff00007207 */ /* 0x000fe40000800000 */
[----:B------:R-:W-:Y:S01]  /*9b60*/  LOP3.LUT R2, R7, R2, RZ, 0x3c, !PT ;  /* 0x0000000207027212 */ /* 0x000fe200078e3cff */
[----:B-1----:R-:W-:Y:S06]  /*9b70*/  @!P0 BRA `(.L_x_317) ;  /* 0x0000000000f08947 */ /* 0x002fec0003800000 */
.L_x_330:
[----:B------:R-:W-:Y:S01]  /*9b80*/  IMAD R3, R0, 0x8, R3 ;  /* 0x0000000800037824 */ /* 0x000fe200078e0203 */
[----:B------:R-:W-:-:S07]  /*9b90*/  SHF.L.U32 R0, R2, 0x1f, RZ ;  /* 0x0000001f02007819 */ /* 0x000fce00000006ff */
.L_x_318:
[----:B--2---:R2:W3:Y:S02]  /*9ba0*/  SYNCS.PHASECHK.TRANS64.TRYWAIT P0, [R3+URZ], R0 ;  /* 0x00000000030075a7 */ /* 0x0044e4000800017f */
[----:B---3--:R-:W-:Y:S05]  /*9bb0*/  @!P0 NANOSLEEP.SYNCS 0x989680 ;  /* 0x009896800000895d */ /* 0x008fea0003900000 */
[----:B------:R-:W3:Y:S02]  /*9bc0*/  @!P0 SYNCS.PHASECHK.TRANS64 P0, [R3+URZ], R0 ;  /* 0x00000000030085a7 */ /* 0x000ee4000800007f */
[----:B---3--:R-:W-:Y:S05]  /*9bd0*/  @!P0 BRA `(.L_x_318) ;  /* 0xfffffffc00f08947 */ /* 0x008fea000383ffff */
.L_x_313:
[----:B------:R-:W-:Y:S05]  /*9be0*/  BSYNC B0 ;  /* 0x0000000000007941 */ /* 0x000fea0003800000 */
.L_x_312:
[----:B------:R-:W-:Y:S05]  /*9bf0*/  EXIT ;  /* 0x000000000000794d */ /* 0x000fea0003800000 */
.L_x_18:
[----:B0-----:R0:W1:Y:S02]  /*9c00*/  SYNCS.PHASECHK.TRANS64.TRYWAIT P0, [R159+URZ], R0 ;  /* 0x000000009f0075a7 */ /* 0x001064000800017f */
[----:B-1----:R-:W-:Y:S05]  /*9c10*/  @!P0 NANOSLEEP.SYNCS 0x989680 ;  /* 0x009896800000895d */ /* 0x002fea0003900000 */
[----:B------:R-:W1:Y:S02]  /*9c20*/  @!P0 SYNCS.PHASECHK.TRANS64 P0, [R159+URZ], R0 ;  /* 0x000000009f0085a7 */ /* 0x000e64000800007f */
[----:B-1----:R-:W-:Y:S05]  /*9c30*/  @!P0 BRA `(.L_x_18) ;  /* 0xfffffffc00f08947 */ /* 0x002fea000383ffff */
[----:B------:R-:W-:Y:S05]  /*9c40*/  BRA `(.L_x_319) ;  /* 0xffffff7800c47947 */ /* 0x000fea000383ffff */
.L_x_23:
[----:B-1----:R1:W2:Y:S02]  /*9c50*/  SYNCS.PHASECHK.TRANS64.TRYWAIT P1, [R3+URZ], R0 ;  /* 0x00000000030075a7 */ /* 0x0022a4000802017f */
[----:B--2---:R-:W-:Y:S05]  /*9c60*/  @!P1 NANOSLEEP.SYNCS 0x989680 ;  /* 0x009896800000995d */ /* 0x004fea0003900000 */
[----:B------:R-:W2:Y:S02]  /*9c70*/  @!P1 SYNCS.PHASECHK.TRANS64 P1, [R3+URZ], R0 ;  /* 0x00000000030095a7 */ /* 0x000ea4000802007f */
[----:B--2---:R-:W-:Y:S05]  /*9c80*/  @!P1 BRA `(.L_x_23) ;  /* 0xfffffffc00f09947 */ /* 0x004fea000383ffff */
[----:B------:R-:W-:Y:S05]  /*9c90*/  BRA `(.L_x_22) ;  /* 0xffffff7c00387947 */ /* 0x000fea000383ffff */
.L_x_28:
[----:B-1----:R-:W-:-:S04]  /*9ca0*/  IMAD.U32 R5, RZ, RZ, UR4 ;  /* 0x00000004ff057e24 */ /* 0x002fc8000f8e00ff */
[----:B------:R1:W2:Y:S03]  /*9cb0*/  SYNCS.PHASECHK.TRANS64.TRYWAIT P1, [R5+URZ], R4 ;  /* 0x00000004050075a7 */ /* 0x0002a6000802017f */
[----:B--2---:R-:W-:Y:S05]  /*9cc0*/  @!P1 NANOSLEEP.SYNCS 0x989680 ;  /* 0x009896800000995d */ /* 0x004fea0003900000 */
[----:B------:R-:W2:Y:S02]  /*9cd0*/  @!P1 SYNCS.PHASECHK.TRANS64 P1, [R5+URZ], R4 ;  /* 0x00000004050095a7 */ /* 0x000ea4000802007f */
[----:B--2---:R-:W-:Y:S05]  /*9ce0*/  @!P1 BRA `(.L_x_28) ;  /* 0xfffffffc00ec9947 */ /* 0x004fea000383ffff */
[----:B------:R-:W-:Y:S05]  /*9cf0*/  BRA `(.L_x_27) ;  /* 0xffffff7c00c87947 */ /* 0x000fea000383ffff */
.L_x_34:
[----:B0-----:R0:W1:Y:S02]  /*9d00*/  SYNCS.PHASECHK.TRANS64.TRYWAIT P0, [R159+URZ+0x10], R0 ;  /* 0x000010009f0075a7 */ /* 0x001064000800017f */
[----:B-1----:R-:W-:Y:S05]  /*9d10*/  @!P0 NANOSLEEP.SYNCS 0x989680 ;  /* 0x009896800000895d */ /* 0x002fea0003900000 */
[----:B------:R-:W1:Y:S02]  /*9d20*/  @!P0 SYNCS.PHASECHK.TRANS64 P0, [R159+URZ+0x10], R0 ;  /* 0x000010009f0085a7 */ /* 0x000e64000800007f */
[----:B-1----:R-:W-:Y:S05]  /*9d30*/  @!P0 BRA `(.L_x_34) ;  /* 0xfffffffc00f08947 */ /* 0x002fea000383ffff */
[----:B------:R-:W-:Y:S05]  /*9d40*/  BRA `(.L_x_320) ;  /* 0xffffff8000d87947 */ /* 0x000fea000383ffff */
.L_x_299:
[----:B------:R-:W-:Y:S01]  /*9d50*/  BSSY B1, `(.L_x_321) ;  /* 0x0000006000017945 */ /* 0x000fe20003800000 */
[----:B------:R-:W-:-:S07]  /*9d60*/  IMAD.MOV.U32 R15, RZ, RZ, -0x1 ;  /* 0xffffffffff0f7424 */ /* 0x000fce00078e00ff */
[----:B------:R-:W-:Y:S05]  /*9d70*/  WARPSYNC.COLLECTIVE R15, `(.L_x_322) ;  /* 0x000000000f0c7348 */ /* 0x000fea0003c00000 */
[----:B------:R-:W-:Y:S02]  /*9d80*/  ELECT P6, UR62, PT ;  /* 0x00000000003e782f */ /* 0x000fe400038c0000 */
[----:B------:R-:W-:Y:S01]  /*9d90*/  MOV R14, UR62 ;  /* 0x0000003e000e7c02 */ /* 0x000fe20008000f00 */
[----:B------:R-:W-:Y:S10]  /*9da0*/  ENDCOLLECTIVE ;  /* 0x000000000000791b */ /* 0x000ff40003800000 */
.L_x_322:
[----:B------:R-:W-:Y:S05]  /*9db0*/  BSYNC B1 ;  /* 0x0000000000017941 */ /* 0x000fea0003800000 */
.L_x_321:
[----:B------:R-:W-:Y:S05]  /*9dc0*/  BRA `(.L_x_323) ;  /* 0xffffffec00f07947 */ /* 0x000fea000383ffff */
.L_x_302:
[----:B0-----:R0:W1:Y:S02]  /*9dd0*/  SYNCS.PHASECHK.TRANS64.TRYWAIT P1, [R14+URZ+0x20], R5 ;  /* 0x000020050e0075a7 */ /* 0x001064000802017f */
[----:B-1----:R-:W-:Y:S05]  /*9de0*/  @!P1 NANOSLEEP.SYNCS 0x989680 ;  /* 0x009896800000995d */ /* 0x002fea0003900000 */
[----:B------:R-:W1:Y:S02]  /*9df0*/  @!P1 SYNCS.PHASECHK.TRANS64 P1, [R14+URZ+0x20], R5 ;  /* 0x000020050e0095a7 */ /* 0x000e64000802007f */
[----:B-1----:R-:W-:Y:S05]  /*9e00*/  @!P1 BRA `(.L_x_302) ;  /* 0xfffffffc00f09947 */ /* 0x002fea000383ffff */
[----:B------:R-:W-:Y:S05]  /*9e10*/  BRA `(.L_x_324) ;  /* 0xfffffff0002c7947 */ /* 0x000fea000383ffff */
.L_x_311:
[----:B------:R-:W-:Y:S01]  /*9e20*/  BSSY B0, `(.L_x_325) ;  /* 0x0000006000007945 */ /* 0x000fe20003800000 */
[----:B------:R-:W-:-:S07]  /*9e30*/  IMAD.MOV.U32 R15, RZ, RZ, -0x1 ;  /* 0xffffffffff0f7424 */ /* 0x000fce00078e00ff */
[----:B------:R-:W-:Y:S05]  /*9e40*/  WARPSYNC.COLLECTIVE R15, `(.L_x_326) ;  /* 0x000000000f0c7348 */ /* 0x000fea0003c00000 */
[----:B------:R-:W-:Y:S02]  /*9e50*/  ELECT P6, UR62, PT ;  /* 0x00000000003e782f */ /* 0x000fe400038c0000 */
[----:B------:R-:W-:Y:S01]  /*9e60*/  MOV R14, UR62 ;  /* 0x0000003e000e7c02 */ /* 0x000fe20008000f00 */
[----:B------:R-:W-:Y:S10]  /*9e70*/  ENDCOLLECTIVE ;  /* 0x000000000000791b */ /* 0x000ff40003800000 */
.L_x_326:
[----:B------:R-:W-:Y:S05]  /*9e80*/  BSYNC B0 ;  /* 0x0000000000007941 */ /* 0x000fea0003800000 */
.L_x_325:
[----:B------:R-:W-:Y:S05]  /*9e90*/  BRA `(.L_x_327) ;  /* 0xfffffff800a07947 */ /* 0x000fea000383ffff */
.L_x_315:
[----:B0-----:R0:W1:Y:S02]  /*9ea0*/  SYNCS.PHASECHK.TRANS64.TRYWAIT P0, [R7+URZ], R2 ;  /* 0x00000002070075a7 */ /* 0x001064000800017f */
[----:B-1----:R-:W-:Y:S05]  /*9eb0*/  @!P0 NANOSLEEP.SYNCS 0x989680 ;  /* 0x009896800000895d */ /* 0x002fea0003900000 */
[----:B------:R-:W1:Y:S02]  /*9ec0*/  @!P0 SYNCS.PHASECHK.TRANS64 P0, [R7+URZ], R2 ;  /* 0x00000002070085a7 */ /* 0x000e64000800007f */
[----:B-1----:R-:W-:Y:S05]  /*9ed0*/  @!P0 BRA `(.L_x_315) ;  /* 0xfffffffc00f08947 */ /* 0x002fea000383ffff */
[----:B------:R-:W-:Y:S05]  /*9ee0*/  BRA `(.L_x_328) ;  /* 0xfffffff800e47947 */ /* 0x000fea000383ffff */
.L_x_316:
[----:B0-----:R0:W1:Y:S02]  /*9ef0*/  SYNCS.PHASECHK.TRANS64.TRYWAIT P0, [R9+URZ], R4 ;  /* 0x00000004090075a7 */ /* 0x001064000800017f */
[----:B-1----:R-:W-:Y:S05]  /*9f00*/  @!P0 NANOSLEEP.SYNCS 0x989680 ;  /* 0x009896800000895d */ /* 0x002fea0003900000 */
[----:B------:R-:W1:Y:S02]  /*9f10*/  @!P0 SYNCS.PHASECHK.TRANS64 P0, [R9+URZ], R4 ;  /* 0x00000004090085a7 */ /* 0x000e64000800007f */
[----:B-1----:R-:W-:Y:S05]  /*9f20*/  @!P0 BRA `(.L_x_316) ;  /* 0xfffffffc00f08947 */ /* 0x002fea000383ffff */
[----:B------:R-:W-:Y:S05]  /*9f30*/  BRA `(.L_x_329) ;  /* 0xfffffff800f47947 */ /* 0x000fea000383ffff */
.L_x_317:
[----:B-1----:R1:W2:Y:S02]  /*9f40*/  SYNCS.PHASECHK.TRANS64.TRYWAIT P0, [R6+URZ], R5 ;  /* 0x00000005060075a7 */ /* 0x0022a4000800017f */
[----:B--2---:R-:W-:Y:S05]  /*9f50*/  @!P0 NANOSLEEP.SYNCS 0x989680 ;  /* 0x009896800000895d */ /* 0x004fea0003900000 */
[----:B------:R-:W2:Y:S02]  /*9f60*/  @!P0 SYNCS.PHASECHK.TRANS64 P0, [R6+URZ], R5 ;  /* 0x00000005060085a7 */ /* 0x000ea4000800007f */
[----:B--2---:R-:W-:Y:S05]  /*9f70*/  @!P0 BRA `(.L_x_317) ;  /* 0xfffffffc00f08947 */ /* 0x004fea000383ffff */
[----:B------:R-:W-:Y:S05]  /*9f80*/  BRA `(.L_x_330) ;  /* 0xfffffff800fc7947 */ /* 0x000fea000383ffff */
.L_x_331:
[----:B------:R-:W-:-:S00]  /*9f90*/  BRA `(.L_x_331) ;  /* 0xfffffffc00fc7947 */ /* 0x000fc0000383ffff */
[----:B------:R-:W-:-:S00]  /*9fa0*/  NOP ;  /* 0x0000000000007918 */ /* 0x000fc00000000000 */
        /* <DEDUP_REMOVED lines=13> */
.L_x_332:


//--------------------- .nv.global.init           --------------------------
	.section	.nv.global.init,"aw",@progbits
.nv.global.init:
	.type		$str$22,@object
	.size		$str$22,($str$23 - $str$22)
$str$22:
        /*0000*/ 	.byte	0x6b, 0x5f, 0x74, 0x69, 0x6c, 0x65, 0x5f, 0x63, 0x6f, 0x75, 0x6e, 0x74, 0x20, 0x3e, 0x3d, 0x20
        /*0010*/ 	.byte	0x31, 0x00
	.type		$str$23,@object
	.size		$str$23,(__unnamed_1 - $str$23)
$str$23:
        /*0012*/ 	.byte	0x2f, 0x74, 0x6d, 0x70, 0x2f, 0x63, 0x75, 0x74, 0x6c, 0x61, 0x73, 0x73, 0x5f, 0x73, 0x77, 0x65
        /*0022*/ 	.byte	0x65, 0x70, 0x5f, 0x73, 0x72, 0x63, 0x2f, 0x69, 0x6e, 0x63, 0x6c, 0x75, 0x64, 0x65, 0x2f, 0x63
        /*0032*/ 	.byte	0x75, 0x74, 0x6c, 0x61, 0x73, 0x73, 0x2f, 0x67, 0x65, 0x6d, 0x6d, 0x2f, 0x63, 0x6f, 0x6c, 0x6c
        /*0042*/ 	.byte	0x65, 0x63, 0x74, 0x69, 0x76, 0x65, 0x2f, 0x73, 0x6d, 0x39, 0x30, 0x5f, 0x6d, 0x6d, 0x61, 0x5f
        /*0052*/ 	.byte	0x74, 0x6d, 0x61, 0x5f, 0x67, 0x6d, 0x6d, 0x61, 0x5f, 0x73, 0x73, 0x5f, 0x77, 0x61, 0x72, 0x70
        /*0062*/ 	.byte	0x73, 0x70, 0x65, 0x63, 0x69, 0x61, 0x6c, 0x69, 0x7a, 0x65, 0x64, 0x2e, 0x68, 0x70, 0x70, 0x00
	.type		__unnamed_1,@object
	.size		__unnamed_1,(.L_0 - __unnamed_1)
__unnamed_1:
        /*0072*/ 	.byte	0x76, 0x6f, 0x69, 0x64, 0x20, 0x63, 0x75, 0x74, 0x6c, 0x61, 0x73, 0x73, 0x3a, 0x3a, 0x67, 0x65
        /* <DEDUP_REMOVED lines=172> */
        /*0b42*/ 	.byte	0x74, 0x69, 0x74, 0x79, 0x5d, 0x00
.L_0:


//--------------------- .nv.shared._ZN7cutlass13device_kernelINS_4gemm6kernel13GemmUniversalIN4cute5tupleIJiiiiEEENS1_10collective13CollectiveMmaINS1_34MainloopSm90TmaGmmaWarpSpecializedILi4ENS5_IJNS4_1CILi1EEENSA_ILi2EEESB_EEENS1_32KernelTmaWarpSpecializedPingpongEEENS5_IJNSA_ILi64EEENSA_ILi256EEESG_EEEaNS5_IJlSB_lEEEaSJ_NS4_8TiledMMAINS4_8MMA_AtomIJNS4_4SM904GMMA27MMA_64x256x32_S32S8S8_SS_TNEEEENS4_6LayoutINS5_IJSB_SB_SB_EEENS5_IJNSA_ILi0EEESS_SS_EEEEENS5_IJNS4_10UnderscoreESV_SV_EEEEENS4_23SM90_TMA_LOAD_MULTICASTENS4_14ComposedLayoutINS4_7SwizzleILi2ELi4ELi3EEENS4_18smem_ptr_flag_bitsILi8EEENSQ_INS5_IJNSA_ILi8EEESG_EEENS5_IJSG_SB_EEEEEEEvNS4_8identityENS4_13SM90_TMA_LOADES18_vS19_EENS_8epilogue10collective6detail29Sm90TmaWarpSpecializedAdapterINS1D_15DefaultEpilogueIaSJ_SJ_NS1C_6thread17LinearCombinationIaLi1EiiLNS1H_9ScaleType4KindE0ELNS_15FloatRoundStyleE2EaEENS1_15EpilogueDefaultEEEEEvvEEEEvNT_6ParamsE --------------------------
	.section	.nv.shared._ZN7cutlass13device_kernelINS_4gemm6kernel13GemmUniversalIN4cute5tupleIJiiiiEEENS1_10collective13CollectiveMmaINS1_34MainloopSm90TmaGmmaWarpSpecializedILi4ENS5_IJNS4_1CILi1EEENSA_ILi2EEESB_EEENS1_32KernelTmaWarpSpecializedPingpongEEENS5_IJNSA_ILi64EEENSA_ILi256EEESG_EEEaNS5_IJlSB_lEEEaSJ_NS4_8TiledMMAINS4_8MMA_AtomIJNS4_4SM904GMMA27MMA_64x256x32_S32S8S8_SS_TNEEEENS4_6LayoutINS5_IJSB_SB_SB_EEENS5_IJNSA_ILi0EEESS_SS_EEEEENS5_IJNS4_10UnderscoreESV_SV_EEEEENS4_23SM90_TMA_LOAD_MULTICASTENS4_14ComposedLayoutINS4_7SwizzleILi2ELi4ELi3EEENS4_18smem_ptr_flag_bitsILi8EEENSQ_INS5_IJNSA_ILi8EEESG_EEENS5_IJSG_SB_EEEEEEEvNS4_8identityENS4_13SM90_TMA_LOADES18_vS19_EENS_8epilogue10collective6detail29Sm90TmaWarpSpecializedAdapterINS1D_15DefaultEpilogueIaSJ_SJ_NS1C_6thread17LinearCombinationIaLi1EiiLNS1H_9ScaleType4KindE0ELNS_15FloatRoundStyleE2EaEENS1_15EpilogueDefaultEEEEEvvEEEEvNT_6ParamsE,"aw",@nobits
	.sectionflags	@""
	.align	16
	.zero		1024


//--------------------- .nv.shared.reserved.0     --------------------------
	.section	.nv.shared.reserved.0,"aw",@nobits
	.weak		__nv_reservedSMEM_offset_0_alias
	.size		__nv_reservedSMEM_offset_0_alias, 0, 0
	.other		__nv_reservedSMEM_offset_0_alias,@"STO_CUDA_RESERVED_SHARED STV_DEFAULT"
__nv_reservedSMEM_offset_0_alias:
	.zero		0


//--------------------- .nv.global                --------------------------
	.section	.nv.global,"aw",@nobits
.nv.global:
	.type		_ZN39_INTERNAL_956c7cbe_4_k_cu_0d47e03b_48254cute1_E,@object
	.size		_ZN39_INTERNAL_956c7cbe_4_k_cu_0d47e03b_48254cute1_E,(_ZN39_INTERNAL_956c7cbe_4_k_cu_0d47e03b_48254cuda3std3__45__cpo6cbeginE - _ZN39_INTERNAL_956c7cbe_4_k_cu_0d47e03b_48254cute1_E)
_ZN39_INTERNAL_956c7cbe_4_k_cu_0d47e03b_48254cute1_E:
	.zero		1
	.type		_ZN39_INTERNAL_956c7cbe_4_k_cu_0d47e03b_48254cuda3std3__45__cpo6cbeginE,@object
	.size		_ZN39_INTERNAL_956c7cbe_4_k_cu_0d47e03b_48254cuda3std3__45__cpo6cbeginE,(_ZN39_INTERNAL_956c7cbe_4_k_cu_0d47e03b_48254cuda3std3__48in_placeE - _ZN39_INTERNAL_956c7cbe_4_k_cu_0d47e03b_48254cuda3std3__45__cpo6cbeginE)
_ZN39_INTERNAL_956c7cbe_4_k_cu_0d47e03b_48254cuda3std3__45__cpo6cbeginE:
	.zero		1
	.type		_ZN39_INTERNAL_956c7cbe_4_k_cu_0d47e03b_48254cuda3std3__48in_placeE,@object
	.size		_ZN39_INTERNAL_956c7cbe_4_k_cu_0d47e03b_48254cuda3std3__48in_placeE,(_ZN39_INTERNAL_956c7cbe_4_k_cu_0d47e03b_48254cuda3std6ranges3__45__cpo9iter_moveE - _ZN39_INTERNAL_956c7cbe_4_k_cu_0d47e03b_48254cuda3std3__48in_placeE)
_ZN39_INTERNAL_956c7cbe_4_k_cu_0d47e03b_48254cuda3std3__48in_placeE:
	.zero		1
	.type		_ZN39_INTERNAL_956c7cbe_4_k_cu_0d47e03b_48254cuda3std6ranges3__45__cpo9iter_moveE,@object
	.size		_ZN39_INTERNAL_956c7cbe_4_k_cu_0d47e03b_48254cuda3std6ranges3__45__cpo9iter_moveE,(_ZN39_INTERNAL_956c7cbe_4_k_cu_0d47e03b_48254cuda3std3__45__cpo5beginE - _ZN39_INTERNAL_956c7cbe_4_k_cu_0d47e03b_48254cuda3std6ranges3__45__cpo9iter_moveE)
_ZN39_INTERNAL_956c7cbe_4_k_cu_0d47e03b_48254cuda3std6ranges3__45__cpo9iter_moveE:
	.zero		1
	.type		_ZN39_INTERNAL_956c7cbe_4_k_cu_0d47e03b_48254cuda3std3__45__cpo5beginE,@object
	.size		_ZN39_INTERNAL_956c7cbe_4_k_cu_0d47e03b_48254cuda3std3__45__cpo5beginE,(_ZN39_INTERNAL_956c7cbe_4_k_cu_0d47e03b_48254cuda3std3__441_GLOBAL__N__956c7cbe_4_k_cu_0d47e03b_48256ignoreE - _ZN39_INTERNAL_956c7cbe_4_k_cu_0d47e03b_48254cuda3std3__45__cpo5beginE)
_ZN39_INTERNAL_956c7cbe_4_k_cu_0d47e03b_48254cuda3std3__45__cpo5beginE:
	.zero		1
	.type		_ZN39_INTERNAL_956c7cbe_4_k_cu_0d47e03b_48254cuda3std3__441_GLOBAL__N__956c7cbe_4_k_cu_0d47e03b_48256ignoreE,@object
	.size		_ZN39_INTERNAL_956c7cbe_4_k_cu_0d47e03b_48254cuda3std3__441_GLOBAL__N__956c7cbe_4_k_cu_0d47e03b_48256ignoreE,(_ZN39_INTERNAL_956c7cbe_4_k_cu_0d47e03b_48254cute7productE - _ZN39_INTERNAL_956c7cbe_4_k_cu_0d47e03b_48254cuda3std3__441_GLOBAL__N__956c7cbe_4_k_cu_0d47e03b_48256ignoreE)
_ZN39_INTERNAL_956c7cbe_4_k_cu_0d47e03b_48254cuda3std3__441_GLOBAL__N__956c7cbe_4_k_cu_0d47e03b_48256ignoreE:
	.zero		1
	.type		_ZN39_INTERNAL_956c7cbe_4_k_cu_0d47e03b_48254cute7productE,@object
	.size		_ZN39_INTERNAL_956c7cbe_4_k_cu_0d47e03b_48254cute7productE,(_ZN39_INTERNAL_956c7cbe_4_k_cu_0d47e03b_48254cuda3std3__45__cpo3endE - _ZN39_INTERNAL_956c7cbe_4_k_cu_0d47e03b_48254cute7productE)
_ZN39_INTERNAL_956c7cbe_4_k_cu_0d47e03b_48254cute7productE:
	.zero		1
	.type		_ZN39_INTERNAL_956c7cbe_4_k_cu_0d47e03b_48254cuda3std3__45__cpo3endE,@object
	.size		_ZN39_INTERNAL_956c7cbe_4_k_cu_0d47e03b_48254cuda3std3__45__cpo3endE,(_ZN39_INTERNAL_956c7cbe_4_k_cu_0d47e03b_48254cuda3std3__419piecewise_constructE - _ZN39_INTERNAL_956c7cbe_4_k_cu_0d47e03b_48254cuda3std3__45__cpo3endE)
_ZN39_INTERNAL_956c7cbe_4_k_cu_0d47e03b_48254cuda3std3__45__cpo3endE:
	.zero		1
	.type		_ZN39_INTERNAL_956c7cbe_4_k_cu_0d47e03b_48254cuda3std3__419piecewise_constructE,@object
	.size		_ZN39_INTERNAL_956c7cbe_4_k_cu_0d47e03b_48254cuda3std3__419piecewise_constructE,(_ZN39_INTERNAL_956c7cbe_4_k_cu_0d47e03b_48254cuda3std3__45__cpo4cendE - _ZN39_INTERNAL_956c7cbe_4_k_cu_0d47e03b_48254cuda3std3__419piecewise_constructE)
_ZN39_INTERNAL_956c7cbe_4_k_cu_0d47e03b_48254cuda3std3__419piecewise_constructE:
	.zero		1
	.type		_ZN39_INTERNAL_956c7cbe_4_k_cu_0d47e03b_48254cuda3std3__45__cpo4cendE,@object
	.size		_ZN39_INTERNAL_956c7cbe_4_k_cu_0d47e03b_48254cuda3std3__45__cpo4cendE,(_ZN39_INTERNAL_956c7cbe_4_k_cu_0d47e03b_48254cuda3std6ranges3__45__cpo4swapE - _ZN39_INTERNAL_956c7cbe_4_k_cu_0d47e03b_48254cuda3std3__45__cpo4cendE)
_ZN39_INTERNAL_956c7cbe_4_k_cu_0d47e03b_48254cuda3std3__45__cpo4cendE:
	.zero		1
	.type		_ZN39_INTERNAL_956c7cbe_4_k_cu_0d47e03b_48254cuda3std6ranges3__45__cpo4swapE,@object
	.size		_ZN39_INTERNAL_956c7cbe_4_k_cu_0d47e03b_48254cuda3std6ranges3__45__cpo4swapE,(.L_8 - _ZN39_INTERNAL_956c7cbe_4_k_cu_0d47e03b_48254cuda3std6ranges3__45__cpo4swapE)
_ZN39_INTERNAL_956c7cbe_4_k_cu_0d47e03b_48254cuda3std6ranges3__45__cpo4swapE:
	.zero		1
.L_8:


//--------------------- .nv.constant0._ZN7cutlass13device_kernelINS_4gemm6kernel13GemmUniversalIN4cute5tupleIJiiiiEEENS1_10collective13CollectiveMmaINS1_34MainloopSm90TmaGmmaWarpSpecializedILi4ENS5_IJNS4_1CILi1EEENSA_ILi2EEESB_EEENS1_32KernelTmaWarpSpecializedPingpongEEENS5_IJNSA_ILi64EEENSA_ILi256EEESG_EEEaNS5_IJlSB_lEEEaSJ_NS4_8TiledMMAINS4_8MMA_AtomIJNS4_4SM904GMMA27MMA_64x256x32_S32S8S8_SS_TNEEEENS4_6LayoutINS5_IJSB_SB_SB_EEENS5_IJNSA_ILi0EEESS_SS_EEEEENS5_IJNS4_10UnderscoreESV_SV_EEEEENS4_23SM90_TMA_LOAD_MULTICASTENS4_14ComposedLayoutINS4_7SwizzleILi2ELi4ELi3EEENS4_18smem_ptr_flag_bitsILi8EEENSQ_INS5_IJNSA_ILi8EEESG_EEENS5_IJSG_SB_EEEEEEEvNS4_8identityENS4_13SM90_TMA_LOADES18_vS19_EENS_8epilogue10collective6detail29Sm90TmaWarpSpecializedAdapterINS1D_15DefaultEpilogueIaSJ_SJ_NS1C_6thread17LinearCombinationIaLi1EiiLNS1H_9ScaleType4KindE0ELNS_15FloatRoundStyleE2EaEENS1_15EpilogueDefaultEEEEEvvEEEEvNT_6ParamsE --------------------------
	.section	.nv.constant0._ZN7cutlass13device_kernelINS_4gemm6kernel13GemmUniversalIN4cute5tupleIJiiiiEEENS1_10collective13CollectiveMmaINS1_34MainloopSm90TmaGmmaWarpSpecializedILi4ENS5_IJNS4_1CILi1EEENSA_ILi2EEESB_EEENS1_32KernelTmaWarpSpecializedPingpongEEENS5_IJNSA_ILi64EEENSA_ILi256EEESG_EEEaNS5_IJlSB_lEEEaSJ_NS4_8TiledMMAINS4_8MMA_AtomIJNS4_4SM904GMMA27MMA_64x256x32_S32S8S8_SS_TNEEEENS4_6LayoutINS5_IJSB_SB_SB_EEENS5_IJNSA_ILi0EEESS_SS_EEEEENS5_IJNS4_10UnderscoreESV_SV_EEEEENS4_23SM90_TMA_LOAD_MULTICASTENS4_14ComposedLayoutINS4_7SwizzleILi2ELi4ELi3EEENS4_18smem_ptr_flag_bitsILi8EEENSQ_INS5_IJNSA_ILi8EEESG_EEENS5_IJSG_SB_EEEEEEEvNS4_8identityENS4_13SM90_TMA_LOADES18_vS19_EENS_8epilogue10collective6detail29Sm90TmaWarpSpecializedAdapterINS1D_15DefaultEpilogueIaSJ_SJ_NS1C_6thread17LinearCombinationIaLi1EiiLNS1H_9ScaleType4KindE0ELNS_15FloatRoundStyleE2EaEENS1_15EpilogueDefaultEEEEEvvEEEEvNT_6ParamsE,"a",@progbits
	.sectionflags	@""
	.align	4
.nv.constant0._ZN7cutlass13device_kernelINS_4gemm6kernel13GemmUniversalIN4cute5tupleIJiiiiEEENS1_10collective13CollectiveMmaINS1_34MainloopSm90TmaGmmaWarpSpecializedILi4ENS5_IJNS4_1CILi1EEENSA_ILi2EEESB_EEENS1_32KernelTmaWarpSpecializedPingpongEEENS5_IJNSA_ILi64EEENSA_ILi256EEESG_EEEaNS5_IJlSB_lEEEaSJ_NS4_8TiledMMAINS4_8MMA_AtomIJNS4_4SM904GMMA27MMA_64x256x32_S32S8S8_SS_TNEEEENS4_6LayoutINS5_IJSB_SB_SB_EEENS5_IJNSA_ILi0EEESS_SS_EEEEENS5_IJNS4_10UnderscoreESV_SV_EEEEENS4_23SM90_TMA_LOAD_MULTICASTENS4_14ComposedLayoutINS4_7SwizzleILi2ELi4ELi3EEENS4_18smem_ptr_flag_bitsILi8EEENSQ_INS5_IJNSA_ILi8EEESG_EEENS5_IJSG_SB_EEEEEEEvNS4_8identityENS4_13SM90_TMA_LOADES18_vS19_EENS_8epilogue10collective6detail29Sm90TmaWarpSpecializedAdapterINS1D_15DefaultEpilogueIaSJ_SJ_NS1C_6thread17LinearCombinationIaLi1EiiLNS1H_9ScaleType4KindE0ELNS_15FloatRoundStyleE2EaEENS1_15EpilogueDefaultEEEEEvvEEEEvNT_6ParamsE:
	.zero		1664


//--------------------- SYMBOLS --------------------------

	.type		.nv.reservedSmem.offset0,@object
	.size		.nv.reservedSmem.offset0,0x4
	.type		__assertfail,@function
